	.target	sm_90a

	.elftype	@"ET_EXEC"


//--------------------- .note.nv.tkinfo           --------------------------
	.section	.note.nv.tkinfo,"",@"SHT_NOTE"
	.sectionflags	@"SHF_NOTE_NV_TKINFO"
	.tkinfo
        /*0018*/ 	.word	0x00000002
        /*0030*/ 	.string	""
        /*0030*/ 	.string	"ptxas"
        /*0030*/ 	.string	"Cuda compilation tools, release 13.0, V13.0.88"
        /*0030*/ 	.string	"Build cuda_13.0.r13.0/compiler.36424714_0"
        /*0030*/ 	.string	"-arch sm_90a -m 64 "



//--------------------- .note.nv.cuinfo           --------------------------
	.section	.note.nv.cuinfo,"",@"SHT_NOTE"
	.sectionflags	@"SHF_NOTE_NV_CUINFO"
        /*0018*/ 	.short	0x0002
        /*001a*/ 	.short	0x005a
        /*001c*/ 	.short	0x0082
	.zero		2


//--------------------- .nv.info                  --------------------------
	.section	.nv.info,"",@"SHT_CUDA_INFO"
	.align	4


	//----- nvinfo : EIATTR_REGCOUNT
	.align		4
        /*0000*/ 	.byte	0x04, 0x2f
        /*0002*/ 	.short	(.L_15 - .L_14)
	.align		4
.L_14:
        /*0004*/ 	.word	index@(_ZN7cutlass13device_kernelINS_4gemm6kernel13GemmUniversalIN4cute5tupleIJiiiiEEENS1_10collective13CollectiveMmaINS1_34MainloopSm90TmaGmmaWarpSpecializedILi4ENS5_IJNS4_1CILi1EEENSA_ILi2EEESB_EEENS1_35KernelTmaWarpSpecializedCooperativeEEENS5_IJNSA_ILi128EEESG_NSA_ILi32EEEEEEaNS5_IJlSB_lEEEaSJ_NS4_8TiledMMAINS4_8MMA_AtomIJNS4_4SM904GMMA27MMA_64x128x32_S32S8S8_SS_TNEEEENS4_6LayoutINS5_IJSC_SB_SB_EEENS5_IJSB_NSA_ILi0EEESS_EEEEENS5_IJNS4_10UnderscoreESV_SV_EEEEENS4_23SM90_TMA_LOAD_MULTICASTENS4_14ComposedLayoutINS4_7SwizzleILi1ELi4ELi3EEENS4_18smem_ptr_flag_bitsILi8EEENSQ_INS5_IJNSA_ILi8EEESH_EEENS5_IJSH_SB_EEEEEEEvNS4_8identityENS4_13SM90_TMA_LOADES18_vS19_EENS_8epilogue10collective6detail29Sm90TmaWarpSpecializedAdapterINS1D_15DefaultEpilogueIaSJ_SJ_NS1C_6thread17LinearCombinationIaLi1EiiLNS1H_9ScaleType4KindE0ELNS_15FloatRoundStyleE2EaEENS1_15EpilogueDefaultEEEEEvvEEEEvNT_6ParamsE)
        /*0008*/ 	.word	0x000000a8


	//----- nvinfo : EIATTR_FRAME_SIZE
	.align		4
.L_15:
        /*000c*/ 	.byte	0x04, 0x11
        /*000e*/ 	.short	(.L_17 - .L_16)
	.align		4
.L_16:
        /*0010*/ 	.word	index@(_ZN7cutlass13device_kernelINS_4gemm6kernel13GemmUniversalIN4cute5tupleIJiiiiEEENS1_10collective13CollectiveMmaINS1_34MainloopSm90TmaGmmaWarpSpecializedILi4ENS5_IJNS4_1CILi1EEENSA_ILi2EEESB_EEENS1_35KernelTmaWarpSpecializedCooperativeEEENS5_IJNSA_ILi128EEESG_NSA_ILi32EEEEEEaNS5_IJlSB_lEEEaSJ_NS4_8TiledMMAINS4_8MMA_AtomIJNS4_4SM904GMMA27MMA_64x128x32_S32S8S8_SS_TNEEEENS4_6LayoutINS5_IJSC_SB_SB_EEENS5_IJSB_NSA_ILi0EEESS_EEEEENS5_IJNS4_10UnderscoreESV_SV_EEEEENS4_23SM90_TMA_LOAD_MULTICASTENS4_14ComposedLayoutINS4_7SwizzleILi1ELi4ELi3EEENS4_18smem_ptr_flag_bitsILi8EEENSQ_INS5_IJNSA_ILi8EEESH_EEENS5_IJSH_SB_EEEEEEEvNS4_8identityENS4_13SM90_TMA_LOADES18_vS19_EENS_8epilogue10collective6detail29Sm90TmaWarpSpecializedAdapterINS1D_15DefaultEpilogueIaSJ_SJ_NS1C_6thread17LinearCombinationIaLi1EiiLNS1H_9ScaleType4KindE0ELNS_15FloatRoundStyleE2EaEENS1_15EpilogueDefaultEEEEEvvEEEEvNT_6ParamsE)
        /*0014*/ 	.word	0x00000000


	//----- nvinfo : EIATTR_MIN_STACK_SIZE
	.align		4
.L_17:
        /*0018*/ 	.byte	0x04, 0x12
        /*001a*/ 	.short	(.L_19 - .L_18)
	.align		4
.L_18:
        /*001c*/ 	.word	index@(_ZN7cutlass13device_kernelINS_4gemm6kernel13GemmUniversalIN4cute5tupleIJiiiiEEENS1_10collective13CollectiveMmaINS1_34MainloopSm90TmaGmmaWarpSpecializedILi4ENS5_IJNS4_1CILi1EEENSA_ILi2EEESB_EEENS1_35KernelTmaWarpSpecializedCooperativeEEENS5_IJNSA_ILi128EEESG_NSA_ILi32EEEEEEaNS5_IJlSB_lEEEaSJ_NS4_8TiledMMAINS4_8MMA_AtomIJNS4_4SM904GMMA27MMA_64x128x32_S32S8S8_SS_TNEEEENS4_6LayoutINS5_IJSC_SB_SB_EEENS5_IJSB_NSA_ILi0EEESS_EEEEENS5_IJNS4_10UnderscoreESV_SV_EEEEENS4_23SM90_TMA_LOAD_MULTICASTENS4_14ComposedLayoutINS4_7SwizzleILi1ELi4ELi3EEENS4_18smem_ptr_flag_bitsILi8EEENSQ_INS5_IJNSA_ILi8EEESH_EEENS5_IJSH_SB_EEEEEEEvNS4_8identityENS4_13SM90_TMA_LOADES18_vS19_EENS_8epilogue10collective6detail29Sm90TmaWarpSpecializedAdapterINS1D_15DefaultEpilogueIaSJ_SJ_NS1C_6thread17LinearCombinationIaLi1EiiLNS1H_9ScaleType4KindE0ELNS_15FloatRoundStyleE2EaEENS1_15EpilogueDefaultEEEEEvvEEEEvNT_6ParamsE)
        /*0020*/ 	.word	0x00000000
.L_19:


//--------------------- .nv.compat                --------------------------
	.section	.nv.compat,"",@"SHT_CUDA_COMPAT_INFO"
	.align	4
        /*0000*/ 	.byte	0x02, 0x09, 0x01, 0x00, 0x02, 0x02, 0x04, 0x00, 0x02, 0x05, 0x05, 0x00, 0x03, 0x07, 0x01, 0x01
        /*0010*/ 	.byte	0x02, 0x03, 0x01, 0x00, 0x02, 0x06, 0x01, 0x00, 0x04, 0x0b, 0x08, 0x00, 0x00, 0x00, 0x00, 0x00
        /*0020*/ 	.byte	0x00, 0x00, 0x00, 0x00


//--------------------- .nv.info._ZN7cutlass13device_kernelINS_4gemm6kernel13GemmUniversalIN4cute5tupleIJiiiiEEENS1_10collective13CollectiveMmaINS1_34MainloopSm90TmaGmmaWarpSpecializedILi4ENS5_IJNS4_1CILi1EEENSA_ILi2EEESB_EEENS1_35KernelTmaWarpSpecializedCooperativeEEENS5_IJNSA_ILi128EEESG_NSA_ILi32EEEEEEaNS5_IJlSB_lEEEaSJ_NS4_8TiledMMAINS4_8MMA_AtomIJNS4_4SM904GMMA27MMA_64x128x32_S32S8S8_SS_TNEEEENS4_6LayoutINS5_IJSC_SB_SB_EEENS5_IJSB_NSA_ILi0EEESS_EEEEENS5_IJNS4_10UnderscoreESV_SV_EEEEENS4_23SM90_TMA_LOAD_MULTICASTENS4_14ComposedLayoutINS4_7SwizzleILi1ELi4ELi3EEENS4_18smem_ptr_flag_bitsILi8EEENSQ_INS5_IJNSA_ILi8EEESH_EEENS5_IJSH_SB_EEEEEEEvNS4_8identityENS4_13SM90_TMA_LOADES18_vS19_EENS_8epilogue10collective6detail29Sm90TmaWarpSpecializedAdapterINS1D_15DefaultEpilogueIaSJ_SJ_NS1C_6thread17LinearCombinationIaLi1EiiLNS1H_9ScaleType4KindE0ELNS_15FloatRoundStyleE2EaEENS1_15EpilogueDefaultEEEEEvvEEEEvNT_6ParamsE --------------------------
	.section	.nv.info._ZN7cutlass13device_kernelINS_4gemm6kernel13GemmUniversalIN4cute5tupleIJiiiiEEENS1_10collective13CollectiveMmaINS1_34MainloopSm90TmaGmmaWarpSpecializedILi4ENS5_IJNS4_1CILi1EEENSA_ILi2EEESB_EEENS1_35KernelTmaWarpSpecializedCooperativeEEENS5_IJNSA_ILi128EEESG_NSA_ILi32EEEEEEaNS5_IJlSB_lEEEaSJ_NS4_8TiledMMAINS4_8MMA_AtomIJNS4_4SM904GMMA27MMA_64x128x32_S32S8S8_SS_TNEEEENS4_6LayoutINS5_IJSC_SB_SB_EEENS5_IJSB_NSA_ILi0EEESS_EEEEENS5_IJNS4_10UnderscoreESV_SV_EEEEENS4_23SM90_TMA_LOAD_MULTICASTENS4_14ComposedLayoutINS4_7SwizzleILi1ELi4ELi3EEENS4_18smem_ptr_flag_bitsILi8EEENSQ_INS5_IJNSA_ILi8EEESH_EEENS5_IJSH_SB_EEEEEEEvNS4_8identityENS4_13SM90_TMA_LOADES18_vS19_EENS_8epilogue10collective6detail29Sm90TmaWarpSpecializedAdapterINS1D_15DefaultEpilogueIaSJ_SJ_NS1C_6thread17LinearCombinationIaLi1EiiLNS1H_9ScaleType4KindE0ELNS_15FloatRoundStyleE2EaEENS1_15EpilogueDefaultEEEEEvvEEEEvNT_6ParamsE,"",@"SHT_CUDA_INFO"
	.sectionflags	@""
	.align	4


	//----- nvinfo : EIATTR_CUDA_API_VERSION
	.align		4
        /*0000*/ 	.byte	0x04, 0x37
        /*0002*/ 	.short	(.L_21 - .L_20)
.L_20:
        /*0004*/ 	.word	0x00000082


	//----- nvinfo : EIATTR_KPARAM_INFO
	.align		4
.L_21:
        /*0008*/ 	.byte	0x04, 0x17
        /*000a*/ 	.short	(.L_23 - .L_22)
.L_22:
        /*000c*/ 	.word	0x00000000
        /*0010*/ 	.short	0x0000
        /*0012*/ 	.short	0x0070
        /*0014*/ 	.byte	0x00, 0xf0, 0x01, 0x10


	//----- nvinfo : EIATTR_SPARSE_MMA_MASK
	.align		4
.L_23:
        /*0018*/ 	.byte	0x03, 0x50
        /*001a*/ 	.short	0x0000


	//----- nvinfo : EIATTR_MAXREG_COUNT
	.align		4
        /*001c*/ 	.byte	0x03, 0x1b
        /*001e*/ 	.short	0x00a8


	//----- nvinfo : EIATTR_NUM_BARRIERS
	.align		4
        /*0020*/ 	.byte	0x02, 0x4c
        /*0022*/ 	.byte	0x01
	.zero		1


	//----- nvinfo : EIATTR_EXTERNS
	.align		4
        /*0024*/ 	.byte	0x04, 0x0f
        /*0026*/ 	.short	(.L_25 - .L_24)


	//   ....[0]....
	.align		4
.L_24:
        /*0028*/ 	.word	index@(__assertfail)


	//----- nvinfo : EIATTR_MERCURY_ISA_VERSION
	.align		4
.L_25:
        /*002c*/ 	.byte	0x03, 0x5f
        /*002e*/ 	.short	0x0101


	//----- nvinfo : EIATTR_INT_WARP_WIDE_INSTR_OFFSETS
	.align		4
        /*0030*/ 	.byte	0x04, 0x31
        /*0032*/ 	.short	(.L_27 - .L_26)


	//   ....[0]....
.L_26:
        /*0034*/ 	.word	0x00000480


	//   ....[1]....
        /*0038*/ 	.word	0x000004a0


	//   ....[2]....
        /*003c*/ 	.word	0x00000630


	//   ....[3]....
        /*0040*/ 	.word	0x00001b60


	//----- nvinfo : EIATTR_COOP_GROUP_MASK_REGIDS
	.align		4
.L_27:
        /*0044*/ 	.byte	0x04, 0x29
        /*0046*/ 	.short	(.L_29 - .L_28)


	//   ....[0]....
.L_28:
        /*0048*/ 	.word	0xffffffff


	//   ....[1]....
        /*004c*/ 	.word	0xffffffff


	//   ....[2]....
        /*0050*/ 	.word	0xffffffff


	//   ....[3]....
        /*0054*/ 	.word	0xffffffff


	//   ....[4]....
        /*0058*/ 	.word	0xffffffff


	//   ....[5]....
        /*005c*/ 	.word	0xffffffff


	//----- nvinfo : EIATTR_COOP_GROUP_INSTR_OFFSETS
	.align		4
.L_29:
        /*0060*/ 	.byte	0x04, 0x28
        /*0062*/ 	.short	(.L_31 - .L_30)


	//   ....[0]....
.L_30:
        /*0064*/ 	.word	0x00000060


	//   ....[1]....
        /*0068*/ 	.word	0x00000070


	//   ....[2]....
        /*006c*/ 	.word	0x00000130


	//   ....[3]....
        /*0070*/ 	.word	0x000002c0


	//   ....[4]....
        /*0074*/ 	.word	0x00000790


	//   ....[5]....
        /*0078*/ 	.word	0x000013b0


	//----- nvinfo : EIATTR_REG_RECONFIG
	.align		4
.L_31:
        /*007c*/ 	.byte	0x01, 0x54
	.zero		2


	//----- nvinfo : EIATTR_SYSCALL_OFFSETS
	.align		4
        /*0080*/ 	.byte	0x04, 0x46
        /*0082*/ 	.short	(.L_33 - .L_32)


	//   ....[0]....
.L_32:
        /*0084*/ 	.word	0x000015a0


	//----- nvinfo : EIATTR_MBARRIER_INSTR_OFFSETS
	.align		4
.L_33:
        /*0088*/ 	.byte	0x04, 0x39
        /*008a*/ 	.short	(.L_35 - .L_34)


	//   ....[0]....
.L_34:
        /*008c*/ 	.word	0x00000230
        /*0090*/ 	.word	0x000000ff
        /*0094*/ 	.word	0x00000000
        /*0098*/ 	.short	0x0100
        /*009a*/ 	.byte	0x08
	.zero		1


	//   ....[1]....
        /*009c*/ 	.word	0x00000240
        /*00a0*/ 	.word	0x000000ff
        /*00a4*/ 	.word	0x00000020
        /*00a8*/ 	.short	0x0100
        /*00aa*/ 	.byte	0x08
	.zero		1


	//   ....[2]....
        /*00ac*/ 	.word	0x00000250
        /*00b0*/ 	.word	0x000000ff
        /*00b4*/ 	.word	0x00000008
        /*00b8*/ 	.short	0x0100
        /*00ba*/ 	.byte	0x08
	.zero		1


	//   ....[3]....
        /*00bc*/ 	.word	0x00000260
        /*00c0*/ 	.word	0x000000ff
        /*00c4*/ 	.word	0x00000028
        /*00c8*/ 	.short	0x0100
        /*00ca*/ 	.byte	0x08
	.zero		1


	//   ....[4]....
        /*00cc*/ 	.word	0x00000270
        /*00d0*/ 	.word	0x000000ff
        /*00d4*/ 	.word	0x00000010
        /*00d8*/ 	.short	0x0100
        /*00da*/ 	.byte	0x08
	.zero		1


	//   ....[5]....
        /*00dc*/ 	.word	0x00000280
        /*00e0*/ 	.word	0x000000ff
        /*00e4*/ 	.word	0x00000030
        /*00e8*/ 	.short	0x0100
        /*00ea*/ 	.byte	0x08
	.zero		1


	//   ....[6]....
        /*00ec*/ 	.word	0x00000290
        /*00f0*/ 	.word	0x000000ff
        /*00f4*/ 	.word	0x00000018
        /*00f8*/ 	.short	0x0100
        /*00fa*/ 	.byte	0x08
	.zero		1


	//   ....[7]....
        /*00fc*/ 	.word	0x000002a0
        /*0100*/ 	.word	0x000000ff
        /*0104*/ 	.word	0x00000038
        /*0108*/ 	.short	0x0100
        /*010a*/ 	.byte	0x08
	.zero		1


	//   ....[8]....
        /*010c*/ 	.word	0x000006c0
        /*0110*/ 	.word	0x000000ff
        /*0114*/ 	.word	0x00000050
        /*0118*/ 	.short	0x0100
        /*011a*/ 	.byte	0x06
	.zero		1


	//   ....[9]....
        /*011c*/ 	.word	0x00000740
        /*0120*/ 	.word	0x000000ff
        /*0124*/ 	.word	0x00000058
        /*0128*/ 	.short	0x0100
        /*012a*/ 	.byte	0x06
	.zero		1


	//   ....[10]....
        /*012c*/ 	.word	0x00001670
        /*0130*/ 	.word	0x00000003
        /*0134*/ 	.word	0x00000000
        /*0138*/ 	.short	0x010a
        /*013a*/ 	.byte	0x3f
	.zero		1


	//   ....[11]....
        /*013c*/ 	.word	0x000016d0
        /*0140*/ 	.word	0x00000003
        /*0144*/ 	.word	0x00000000
        /*0148*/ 	.short	0x010a
        /*014a*/ 	.byte	0x3f
	.zero		1


	//   ....[12]....
        /*014c*/ 	.word	0x000018e0
        /*0150*/ 	.word	0x00000005
        /*0154*/ 	.word	0x00000000
        /*0158*/ 	.short	0x010a
        /*015a*/ 	.byte	0x3f
	.zero		1


	//   ....[13]....
        /*015c*/ 	.word	0x00001920
        /*0160*/ 	.word	0x00000005
        /*0164*/ 	.word	0x00000000
        /*0168*/ 	.short	0x010a
        /*016a*/ 	.byte	0x3f
	.zero		1


	//   ....[14]....
        /*016c*/ 	.word	0x00001a10
        /*0170*/ 	.word	0x00000004
        /*0174*/ 	.word	0x00000000
        /*0178*/ 	.short	0x0101
        /*017a*/ 	.byte	0x3f
	.zero		1


	//   ....[15]....
        /*017c*/ 	.word	0x00001bd0
        /*0180*/ 	.word	0x00000000
        /*0184*/ 	.word	0x00000000
        /*0188*/ 	.short	0x0101
        /*018a*/ 	.byte	0x3f
	.zero		1


	//   ....[16]....
        /*018c*/ 	.word	0x00005ef0
        /*0190*/ 	.word	0x00000015
        /*0194*/ 	.word	0x00000020
        /*0198*/ 	.short	0x010a
        /*019a*/ 	.byte	0x3f
	.zero		1


	//   ....[17]....
        /*019c*/ 	.word	0x000062a0
        /*01a0*/ 	.word	0x00000006
        /*01a4*/ 	.word	0x00000058
        /*01a8*/ 	.short	0x0101
        /*01aa*/ 	.byte	0x3f
	.zero		1


	//   ....[18]....
        /*01ac*/ 	.word	0x000069d0
        /*01b0*/ 	.word	0x00000007
        /*01b4*/ 	.word	0x00000000
        /*01b8*/ 	.short	0x010a
        /*01ba*/ 	.byte	0x3f
	.zero		1


	//   ....[19]....
        /*01bc*/ 	.word	0x00006a50
        /*01c0*/ 	.word	0x00000006
        /*01c4*/ 	.word	0x00000000
        /*01c8*/ 	.short	0x010a
        /*01ca*/ 	.byte	0x3f
	.zero		1


	//   ....[20]....
        /*01cc*/ 	.word	0x00006ae0
        /*01d0*/ 	.word	0x00000007
        /*01d4*/ 	.word	0x00000000
        /*01d8*/ 	.short	0x010a
        /*01da*/ 	.byte	0x3f
	.zero		1


	//   ....[21]....
        /*01dc*/ 	.word	0x00006b70
        /*01e0*/ 	.word	0x00000005
        /*01e4*/ 	.word	0x00000000
        /*01e8*/ 	.short	0x010a
        /*01ea*/ 	.byte	0x3f
	.zero		1


	//   ....[22]....
        /*01ec*/ 	.word	0x00006bd0
        /*01f0*/ 	.word	0x00000003
        /*01f4*/ 	.word	0x00000000
        /*01f8*/ 	.short	0x010a
        /*01fa*/ 	.byte	0x3f
	.zero		1


	//   ....[23]....
        /*01fc*/ 	.word	0x00006c20
        /*0200*/ 	.word	0x00000005
        /*0204*/ 	.word	0x00000000
        /*0208*/ 	.short	0x010a
        /*020a*/ 	.byte	0x3f
	.zero		1


	//   ....[24]....
        /*020c*/ 	.word	0x00006cf0
        /*0210*/ 	.word	0x00000015
        /*0214*/ 	.word	0x00000020
        /*0218*/ 	.short	0x010a
        /*021a*/ 	.byte	0x3f
	.zero		1


	//   ....[25]....
        /*021c*/ 	.word	0x00006dc0
        /*0220*/ 	.word	0x00000007
        /*0224*/ 	.word	0x00000000
        /*0228*/ 	.short	0x010a
        /*022a*/ 	.byte	0x3f
	.zero		1


	//   ....[26]....
        /*022c*/ 	.word	0x00006e10
        /*0230*/ 	.word	0x00000006
        /*0234*/ 	.word	0x00000000
        /*0238*/ 	.short	0x010a
        /*023a*/ 	.byte	0x3f
	.zero		1


	//   ....[27]....
        /*023c*/ 	.word	0x00006e60
        /*0240*/ 	.word	0x00000007
        /*0244*/ 	.word	0x00000000
        /*0248*/ 	.short	0x010a
        /*024a*/ 	.byte	0x3f
	.zero		1


	//----- nvinfo : EIATTR_NUM_MBARRIERS
	.align		4
.L_35:
        /*024c*/ 	.byte	0x03, 0x38
        /*024e*/ 	.short	0x000a


	//----- nvinfo : EIATTR_EXIT_INSTR_OFFSETS
	.align		4
        /*0250*/ 	.byte	0x04, 0x1c
        /*0252*/ 	.short	(.L_37 - .L_36)


	//   ....[0]....
.L_36:
        /*0254*/ 	.word	0x00000960


	//   ....[1]....
        /*0258*/ 	.word	0x00001170


	//   ....[2]....
        /*025c*/ 	.word	0x00005670


	//   ....[3]....
        /*0260*/ 	.word	0x00005bd0


	//   ....[4]....
        /*0264*/ 	.word	0x00006bc0


	//----- nvinfo : EIATTR_MAX_THREADS
	.align		4
.L_37:
        /*0268*/ 	.byte	0x04, 0x05
        /*026a*/ 	.short	(.L_39 - .L_38)
.L_38:
        /*026c*/ 	.word	0x00000180
        /*0270*/ 	.word	0x00000001
        /*0274*/ 	.word	0x00000001


	//----- nvinfo : EIATTR_CRS_STACK_SIZE
	.align		4
.L_39:
        /*0278*/ 	.byte	0x04, 0x1e
        /*027a*/ 	.short	(.L_41 - .L_40)
.L_40:
        /*027c*/ 	.word	0x00000000


	//----- nvinfo : EIATTR_CBANK_PARAM_SIZE
	.align		4
.L_41:
        /*0280*/ 	.byte	0x03, 0x19
        /*0282*/ 	.short	0x0470


	//----- nvinfo : EIATTR_PARAM_CBANK
	.align		4
        /*0284*/ 	.byte	0x04, 0x0a
        /*0286*/ 	.short	(.L_43 - .L_42)
	.align		4
.L_42:
        /*0288*/ 	.word	index@(.nv.constant0._ZN7cutlass13device_kernelINS_4gemm6kernel13GemmUniversalIN4cute5tupleIJiiiiEEENS1_10collective13CollectiveMmaINS1_34MainloopSm90TmaGmmaWarpSpecializedILi4ENS5_IJNS4_1CILi1EEENSA_ILi2EEESB_EEENS1_35KernelTmaWarpSpecializedCooperativeEEENS5_IJNSA_ILi128EEESG_NSA_ILi32EEEEEEaNS5_IJlSB_lEEEaSJ_NS4_8TiledMMAINS4_8MMA_AtomIJNS4_4SM904GMMA27MMA_64x128x32_S32S8S8_SS_TNEEEENS4_6LayoutINS5_IJSC_SB_SB_EEENS5_IJSB_NSA_ILi0EEESS_EEEEENS5_IJNS4_10UnderscoreESV_SV_EEEEENS4_23SM90_TMA_LOAD_MULTICASTENS4_14ComposedLayoutINS4_7SwizzleILi1ELi4ELi3EEENS4_18smem_ptr_flag_bitsILi8EEENSQ_INS5_IJNSA_ILi8EEESH_EEENS5_IJSH_SB_EEEEEEEvNS4_8identityENS4_13SM90_TMA_LOADES18_vS19_EENS_8epilogue10collective6detail29Sm90TmaWarpSpecializedAdapterINS1D_15DefaultEpilogueIaSJ_SJ_NS1C_6thread17LinearCombinationIaLi1EiiLNS1H_9ScaleType4KindE0ELNS_15FloatRoundStyleE2EaEENS1_15EpilogueDefaultEEEEEvvEEEEvNT_6ParamsE)
        /*028c*/ 	.short	0x0210
        /*028e*/ 	.short	0x0470


	//----- nvinfo : EIATTR_SW_WAR
	.align		4
.L_43:
        /*0290*/ 	.byte	0x04, 0x36
        /*0292*/ 	.short	(.L_45 - .L_44)
.L_44:
        /*0294*/ 	.word	0x00000008
.L_45:


//--------------------- .nv.callgraph             --------------------------
	.section	.nv.callgraph,"",@"SHT_CUDA_CALLGRAPH"
	.align	4
	.sectionentsize	8
	.align		4
        /*0000*/ 	.word	0x00000000
	.align		4
        /*0004*/ 	.word	0xffffffff
	.align		4
        /*0008*/ 	.word	index@(_ZN7cutlass13device_kernelINS_4gemm6kernel13GemmUniversalIN4cute5tupleIJiiiiEEENS1_10collective13CollectiveMmaINS1_34MainloopSm90TmaGmmaWarpSpecializedILi4ENS5_IJNS4_1CILi1EEENSA_ILi2EEESB_EEENS1_35KernelTmaWarpSpecializedCooperativeEEENS5_IJNSA_ILi128EEESG_NSA_ILi32EEEEEEaNS5_IJlSB_lEEEaSJ_NS4_8TiledMMAINS4_8MMA_AtomIJNS4_4SM904GMMA27MMA_64x128x32_S32S8S8_SS_TNEEEENS4_6LayoutINS5_IJSC_SB_SB_EEENS5_IJSB_NSA_ILi0EEESS_EEEEENS5_IJNS4_10UnderscoreESV_SV_EEEEENS4_23SM90_TMA_LOAD_MULTICASTENS4_14ComposedLayoutINS4_7SwizzleILi1ELi4ELi3EEENS4_18smem_ptr_flag_bitsILi8EEENSQ_INS5_IJNSA_ILi8EEESH_EEENS5_IJSH_SB_EEEEEEEvNS4_8identityENS4_13SM90_TMA_LOADES18_vS19_EENS_8epilogue10collective6detail29Sm90TmaWarpSpecializedAdapterINS1D_15DefaultEpilogueIaSJ_SJ_NS1C_6thread17LinearCombinationIaLi1EiiLNS1H_9ScaleType4KindE0ELNS_15FloatRoundStyleE2EaEENS1_15EpilogueDefaultEEEEEvvEEEEvNT_6ParamsE)
	.align		4
        /*000c*/ 	.word	index@(__assertfail)
	.align		4
        /*0010*/ 	.word	0x00000000
	.align		4
        /*0014*/ 	.word	0xfffffffe
	.align		4
        /*0018*/ 	.word	0x00000000
	.align		4
        /*001c*/ 	.word	0xfffffffd
	.align		4
        /*0020*/ 	.word	0x00000000
	.align		4
        /*0024*/ 	.word	0xfffffffc


//--------------------- .nv.constant4             --------------------------
	.section	.nv.constant4,"a",@progbits
	.align	8
	.align		8
.nv.constant4:
        /*0000*/ 	.dword	__assertfail
	.align		8
        /*0008*/ 	.dword	__unnamed_1
	.align		8
        /*0010*/ 	.dword	_ZN39_INTERNAL_727cd451_4_k_cu_293e463e_46794cuda3std3__45__cpo5beginE
	.align		8
        /*0018*/ 	.dword	_ZN39_INTERNAL_727cd451_4_k_cu_293e463e_46794cuda3std3__45__cpo3endE
	.align		8
        /*0020*/ 	.dword	_ZN39_INTERNAL_727cd451_4_k_cu_293e463e_46794cuda3std3__45__cpo6cbeginE
	.align		8
        /*0028*/ 	.dword	_ZN39_INTERNAL_727cd451_4_k_cu_293e463e_46794cuda3std3__45__cpo4cendE
	.align		8
        /*0030*/ 	.dword	_ZN39_INTERNAL_727cd451_4_k_cu_293e463e_46794cuda3std3__441_GLOBAL__N__727cd451_4_k_cu_293e463e_46796ignoreE
	.align		8
        /*0038*/ 	.dword	_ZN39_INTERNAL_727cd451_4_k_cu_293e463e_46794cuda3std3__419piecewise_constructE
	.align		8
        /*0040*/ 	.dword	_ZN39_INTERNAL_727cd451_4_k_cu_293e463e_46794cuda3std3__48in_placeE
	.align		8
        /*0048*/ 	.dword	_ZN39_INTERNAL_727cd451_4_k_cu_293e463e_46794cuda3std6ranges3__45__cpo4swapE
	.align		8
        /*0050*/ 	.dword	_ZN39_INTERNAL_727cd451_4_k_cu_293e463e_46794cuda3std6ranges3__45__cpo9iter_moveE
	.align		8
        /*0058*/ 	.dword	_ZN39_INTERNAL_727cd451_4_k_cu_293e463e_46794cute7productE
	.align		8
        /*0060*/ 	.dword	_ZN39_INTERNAL_727cd451_4_k_cu_293e463e_46794cute1_E
	.align		8
        /*0068*/ 	.dword	$str$22
	.align		8
        /*0070*/ 	.dword	$str$23


//--------------------- .text._ZN7cutlass13device_kernelINS_4gemm6kernel13GemmUniversalIN4cute5tupleIJiiiiEEENS1_10collective13CollectiveMmaINS1_34MainloopSm90TmaGmmaWarpSpecializedILi4ENS5_IJNS4_1CILi1EEENSA_ILi2EEESB_EEENS1_35KernelTmaWarpSpecializedCooperativeEEENS5_IJNSA_ILi128EEESG_NSA_ILi32EEEEEEaNS5_IJlSB_lEEEaSJ_NS4_8TiledMMAINS4_8MMA_AtomIJNS4_4SM904GMMA27MMA_64x128x32_S32S8S8_SS_TNEEEENS4_6LayoutINS5_IJSC_SB_SB_EEENS5_IJSB_NSA_ILi0EEESS_EEEEENS5_IJNS4_10UnderscoreESV_SV_EEEEENS4_23SM90_TMA_LOAD_MULTICASTENS4_14ComposedLayoutINS4_7SwizzleILi1ELi4ELi3EEENS4_18smem_ptr_flag_bitsILi8EEENSQ_INS5_IJNSA_ILi8EEESH_EEENS5_IJSH_SB_EEEEEEEvNS4_8identityENS4_13SM90_TMA_LOADES18_vS19_EENS_8epilogue10collective6detail29Sm90TmaWarpSpecializedAdapterINS1D_15DefaultEpilogueIaSJ_SJ_NS1C_6thread17LinearCombinationIaLi1EiiLNS1H_9ScaleType4KindE0ELNS_15FloatRoundStyleE2EaEENS1_15EpilogueDefaultEEEEEvvEEEEvNT_6ParamsE --------------------------
	.section	.text._ZN7cutlass13device_kernelINS_4gemm6kernel13GemmUniversalIN4cute5tupleIJiiiiEEENS1_10collective13CollectiveMmaINS1_34MainloopSm90TmaGmmaWarpSpecializedILi4ENS5_IJNS4_1CILi1EEENSA_ILi2EEESB_EEENS1_35KernelTmaWarpSpecializedCooperativeEEENS5_IJNSA_ILi128EEESG_NSA_ILi32EEEEEEaNS5_IJlSB_lEEEaSJ_NS4_8TiledMMAINS4_8MMA_AtomIJNS4_4SM904GMMA27MMA_64x128x32_S32S8S8_SS_TNEEEENS4_6LayoutINS5_IJSC_SB_SB_EEENS5_IJSB_NSA_ILi0EEESS_EEEEENS5_IJNS4_10UnderscoreESV_SV_EEEEENS4_23SM90_TMA_LOAD_MULTICASTENS4_14ComposedLayoutINS4_7SwizzleILi1ELi4ELi3EEENS4_18smem_ptr_flag_bitsILi8EEENSQ_INS5_IJNSA_ILi8EEESH_EEENS5_IJSH_SB_EEEEEEEvNS4_8identityENS4_13SM90_TMA_LOADES18_vS19_EENS_8epilogue10collective6detail29Sm90TmaWarpSpecializedAdapterINS1D_15DefaultEpilogueIaSJ_SJ_NS1C_6thread17LinearCombinationIaLi1EiiLNS1H_9ScaleType4KindE0ELNS_15FloatRoundStyleE2EaEENS1_15EpilogueDefaultEEEEEvvEEEEvNT_6ParamsE,"ax",@progbits
	.align	128
.text._ZN7cutlass13device_kernelINS_4gemm6kernel13GemmUniversalIN4cute5tupleIJiiiiEEENS1_10collective13CollectiveMmaINS1_34MainloopSm90TmaGmmaWarpSpecializedILi4ENS5_IJNS4_1CILi1EEENSA_ILi2EEESB_EEENS1_35KernelTmaWarpSpecializedCooperativeEEENS5_IJNSA_ILi128EEESG_NSA_ILi32EEEEEEaNS5_IJlSB_lEEEaSJ_NS4_8TiledMMAINS4_8MMA_AtomIJNS4_4SM904GMMA27MMA_64x128x32_S32S8S8_SS_TNEEEENS4_6LayoutINS5_IJSC_SB_SB_EEENS5_IJSB_NSA_ILi0EEESS_EEEEENS5_IJNS4_10UnderscoreESV_SV_EEEEENS4_23SM90_TMA_LOAD_MULTICASTENS4_14ComposedLayoutINS4_7SwizzleILi1ELi4ELi3EEENS4_18smem_ptr_flag_bitsILi8EEENSQ_INS5_IJNSA_ILi8EEESH_EEENS5_IJSH_SB_EEEEEEEvNS4_8identityENS4_13SM90_TMA_LOADES18_vS19_EENS_8epilogue10collective6detail29Sm90TmaWarpSpecializedAdapterINS1D_15DefaultEpilogueIaSJ_SJ_NS1C_6thread17LinearCombinationIaLi1EiiLNS1H_9ScaleType4KindE0ELNS_15FloatRoundStyleE2EaEENS1_15EpilogueDefaultEEEEEvvEEEEvNT_6ParamsE:
        .type           _ZN7cutlass13device_kernelINS_4gemm6kernel13GemmUniversalIN4cute5tupleIJiiiiEEENS1_10collective13CollectiveMmaINS1_34MainloopSm90TmaGmmaWarpSpecializedILi4ENS5_IJNS4_1CILi1EEENSA_ILi2EEESB_EEENS1_35KernelTmaWarpSpecializedCooperativeEEENS5_IJNSA_ILi128EEESG_NSA_ILi32EEEEEEaNS5_IJlSB_lEEEaSJ_NS4_8TiledMMAINS4_8MMA_AtomIJNS4_4SM904GMMA27MMA_64x128x32_S32S8S8_SS_TNEEEENS4_6LayoutINS5_IJSC_SB_SB_EEENS5_IJSB_NSA_ILi0EEESS_EEEEENS5_IJNS4_10UnderscoreESV_SV_EEEEENS4_23SM90_TMA_LOAD_MULTICASTENS4_14ComposedLayoutINS4_7SwizzleILi1ELi4ELi3EEENS4_18smem_ptr_flag_bitsILi8EEENSQ_INS5_IJNSA_ILi8EEESH_EEENS5_IJSH_SB_EEEEEEEvNS4_8identityENS4_13SM90_TMA_LOADES18_vS19_EENS_8epilogue10collective6detail29Sm90TmaWarpSpecializedAdapterINS1D_15DefaultEpilogueIaSJ_SJ_NS1C_6thread17LinearCombinationIaLi1EiiLNS1H_9ScaleType4KindE0ELNS_15FloatRoundStyleE2EaEENS1_15EpilogueDefaultEEEEEvvEEEEvNT_6ParamsE,@function
        .size           _ZN7cutlass13device_kernelINS_4gemm6kernel13GemmUniversalIN4cute5tupleIJiiiiEEENS1_10collective13CollectiveMmaINS1_34MainloopSm90TmaGmmaWarpSpecializedILi4ENS5_IJNS4_1CILi1EEENSA_ILi2EEESB_EEENS1_35KernelTmaWarpSpecializedCooperativeEEENS5_IJNSA_ILi128EEESG_NSA_ILi32EEEEEEaNS5_IJlSB_lEEEaSJ_NS4_8TiledMMAINS4_8MMA_AtomIJNS4_4SM904GMMA27MMA_64x128x32_S32S8S8_SS_TNEEEENS4_6LayoutINS5_IJSC_SB_SB_EEENS5_IJSB_NSA_ILi0EEESS_EEEEENS5_IJNS4_10UnderscoreESV_SV_EEEEENS4_23SM90_TMA_LOAD_MULTICASTENS4_14ComposedLayoutINS4_7SwizzleILi1ELi4ELi3EEENS4_18smem_ptr_flag_bitsILi8EEENSQ_INS5_IJNSA_ILi8EEESH_EEENS5_IJSH_SB_EEEEEEEvNS4_8identityENS4_13SM90_TMA_LOADES18_vS19_EENS_8epilogue10collective6detail29Sm90TmaWarpSpecializedAdapterINS1D_15DefaultEpilogueIaSJ_SJ_NS1C_6thread17LinearCombinationIaLi1EiiLNS1H_9ScaleType4KindE0ELNS_15FloatRoundStyleE2EaEENS1_15EpilogueDefaultEEEEEvvEEEEvNT_6ParamsE,(.L_x_201 - _ZN7cutlass13device_kernelINS_4gemm6kernel13GemmUniversalIN4cute5tupleIJiiiiEEENS1_10collective13CollectiveMmaINS1_34MainloopSm90TmaGmmaWarpSpecializedILi4ENS5_IJNS4_1CILi1EEENSA_ILi2EEESB_EEENS1_35KernelTmaWarpSpecializedCooperativeEEENS5_IJNSA_ILi128EEESG_NSA_ILi32EEEEEEaNS5_IJlSB_lEEEaSJ_NS4_8TiledMMAINS4_8MMA_AtomIJNS4_4SM904GMMA27MMA_64x128x32_S32S8S8_SS_TNEEEENS4_6LayoutINS5_IJSC_SB_SB_EEENS5_IJSB_NSA_ILi0EEESS_EEEEENS5_IJNS4_10UnderscoreESV_SV_EEEEENS4_23SM90_TMA_LOAD_MULTICASTENS4_14ComposedLayoutINS4_7SwizzleILi1ELi4ELi3EEENS4_18smem_ptr_flag_bitsILi8EEENSQ_INS5_IJNSA_ILi8EEESH_EEENS5_IJSH_SB_EEEEEEEvNS4_8identityENS4_13SM90_TMA_LOADES18_vS19_EENS_8epilogue10collective6detail29Sm90TmaWarpSpecializedAdapterINS1D_15DefaultEpilogueIaSJ_SJ_NS1C_6thread17LinearCombinationIaLi1EiiLNS1H_9ScaleType4KindE0ELNS_15FloatRoundStyleE2EaEENS1_15EpilogueDefaultEEEEEvvEEEEvNT_6ParamsE)
        .other          _ZN7cutlass13device_kernelINS_4gemm6kernel13GemmUniversalIN4cute5tupleIJiiiiEEENS1_10collective13CollectiveMmaINS1_34MainloopSm90TmaGmmaWarpSpecializedILi4ENS5_IJNS4_1CILi1EEENSA_ILi2EEESB_EEENS1_35KernelTmaWarpSpecializedCooperativeEEENS5_IJNSA_ILi128EEESG_NSA_ILi32EEEEEEaNS5_IJlSB_lEEEaSJ_NS4_8TiledMMAINS4_8MMA_AtomIJNS4_4SM904GMMA27MMA_64x128x32_S32S8S8_SS_TNEEEENS4_6LayoutINS5_IJSC_SB_SB_EEENS5_IJSB_NSA_ILi0EEESS_EEEEENS5_IJNS4_10UnderscoreESV_SV_EEEEENS4_23SM90_TMA_LOAD_MULTICASTENS4_14ComposedLayoutINS4_7SwizzleILi1ELi4ELi3EEENS4_18smem_ptr_flag_bitsILi8EEENSQ_INS5_IJNSA_ILi8EEESH_EEENS5_IJSH_SB_EEEEEEEvNS4_8identityENS4_13SM90_TMA_LOADES18_vS19_EENS_8epilogue10collective6detail29Sm90TmaWarpSpecializedAdapterINS1D_15DefaultEpilogueIaSJ_SJ_NS1C_6thread17LinearCombinationIaLi1EiiLNS1H_9ScaleType4KindE0ELNS_15FloatRoundStyleE2EaEENS1_15EpilogueDefaultEEEEEvvEEEEvNT_6ParamsE,@"STO_CUDA_ENTRY STV_DEFAULT"
_ZN7cutlass13device_kernelINS_4gemm6kernel13GemmUniversalIN4cute5tupleIJiiiiEEENS1_10collective13CollectiveMmaINS1_34MainloopSm90TmaGmmaWarpSpecializedILi4ENS5_IJNS4_1CILi1EEENSA_ILi2EEESB_EEENS1_35KernelTmaWarpSpecializedCooperativeEEENS5_IJNSA_ILi128EEESG_NSA_ILi32EEEEEEaNS5_IJlSB_lEEEaSJ_NS4_8TiledMMAINS4_8MMA_AtomIJNS4_4SM904GMMA27MMA_64x128x32_S32S8S8_SS_TNEEEENS4_6LayoutINS5_IJSC_SB_SB_EEENS5_IJSB_NSA_ILi0EEESS_EEEEENS5_IJNS4_10UnderscoreESV_SV_EEEEENS4_23SM90_TMA_LOAD_MULTICASTENS4_14ComposedLayoutINS4_7SwizzleILi1ELi4ELi3EEENS4_18smem_ptr_flag_bitsILi8EEENSQ_INS5_IJNSA_ILi8EEESH_EEENS5_IJSH_SB_EEEEEEEvNS4_8identityENS4_13SM90_TMA_LOADES18_vS19_EENS_8epilogue10collective6detail29Sm90TmaWarpSpecializedAdapterINS1D_15DefaultEpilogueIaSJ_SJ_NS1C_6thread17LinearCombinationIaLi1EiiLNS1H_9ScaleType4KindE0ELNS_15FloatRoundStyleE2EaEENS1_15EpilogueDefaultEEEEEvvEEEEvNT_6ParamsE:
[----:B------:R-:W0:Y:S01]  /*0000*/  LDC R1, c[0x0][0x28] ;  /* 0x00000a00ff017b82 */ /* 0x000e220000000800 */
[----:B------:R-:W1:Y:S01]  /*0010*/  S2R R93, SR_TID.X ;  /* 0x00000000005d7919 */ /* 0x000e620000002100 */
[----:B------:R-:W-:Y:S01]  /*0020*/  ELECT P0, URZ, PT ;  /* 0x00000000003f782f */ /* 0x000fe20003800000 */
[----:B------:R-:W-:Y:S01]  /*0030*/  BSSY B0, `(.L_x_0) ;  /* 0x000000f000007945 */ /* 0x000fe20003800000 */
[--C-:B-1----:R-:W-:Y:S02]  /*0040*/  SHF.R.U32.HI R0, RZ, 0x5, R93.reuse ;  /* 0x00000005ff007819 */ /* 0x102fe4000001165d */
[----:B------:R-:W-:-:S03]  /*0050*/  SHF.R.U32.HI R6, RZ, 0x7, R93 ;  /* 0x00000007ff067819 */ /* 0x000fc6000001165d */
[----:B------:R-:W1:Y:S04]  /*0060*/  SHFL.IDX PT, R3, R0, RZ, 0x1f ;  /* 0x00001fff00037589 */ /* 0x000e6800000e0000 */
[----:B------:R2:W3:Y:S01]  /*0070*/  SHFL.IDX PT, R2, R6, RZ, 0x1f ;  /* 0x00001fff06027589 */ /* 0x0004e200000e0000 */
[----:B-1----:R-:W-:-:S13]  /*0080*/  ISETP.NE.OR P0, PT, R3, RZ, !P0 ;  /* 0x000000ff0300720c */ /* 0x002fda0004705670 */
[----:B0-23--:R-:W-:Y:S05]  /*0090*/  @P0 BRA `(.L_x_1) ;  /* 0x0000000000200947 */ /* 0x00dfea0003800000 */
[----:B------:R-:W-:Y:S02]  /*00a0*/  ULDC.64 UR4, c[0x0][0x198] ;  /* 0x0000660000047ab9 */ /* 0x000fe40000000a00 */
[----:B------:R-:W-:Y:S02]  /*00b0*/  UIADD3 UR6, UP0, UR4, 0xf0, URZ ;  /* 0x000000f004067890 */ /* 0x000fe4000ff1e03f */
[----:B------:R-:W-:Y:S02]  /*00c0*/  UIADD3 UR4, UP1, UR4, 0x1f0, URZ ;  /* 0x000001f004047890 */ /* 0x000fe4000ff3e03f */
[----:B------:R-:W-:Y:S02]  /*00d0*/  UIADD3.X UR7, URZ, UR5, URZ, UP0, !UPT ;  /* 0x000000053f077290 */ /* 0x000fe400087fe43f */
[----:B------:R-:W-:-:S07]  /*00e0*/  UIADD3.X UR5, URZ, UR5, URZ, UP1, !UPT ;  /* 0x000000053f057290 */ /* 0x000fce0008ffe43f */
[----:B------:R0:W-:Y:S02]  /*00f0*/  UTMACCTL.PF [UR6] ;  /* 0x00000000060079b9 */ /* 0x0001e40008040000 */
[----:B------:R0:W-:Y:S02]  /*0100*/  UTMACCTL.PF [UR4] ;  /* 0x00000000040079b9 */ /* 0x0001e40008040000 */
[----:B0-----:R-:W-:Y:S01]  /*0110*/  NOP ;  /* 0x0000000000007918 */ /* 0x001fe20000000000 */
.L_x_1:
[----:B------:R-:W-:Y:S05]  /*0120*/  BSYNC B0 ;  /* 0x0000000000007941 */ /* 0x000fea0003800000 */
.L_x_0:
[----:B------:R-:W0:Y:S02]  /*0130*/  SHFL.IDX PT, R5, R0, RZ, 0x1f ;  /* 0x00001fff00057589 */ /* 0x000e2400000e0000 */
[----:B0-----:R-:W-:-:S13]  /*0140*/  ISETP.NE.AND P0, PT, R5, RZ, PT ;  /* 0x000000ff0500720c */ /* 0x001fda0003f05270 */
[----:B------:R-:W-:Y:S05]  /*0150*/  @P0 BRA `(.L_x_2) ;  /* 0x0000000000580947 */ /* 0x000fea0003800000 */
[----:B------:R-:W0:Y:S01]  /*0160*/  S2UR UR8, SR_CgaCtaId ;  /* 0x00000000000879c3 */ /* 0x000e220000008800 */
[----:B------:R-:W-:Y:S01]  /*0170*/  UMOV UR4, 0x400 ;  /* 0x0000040000047882 */ /* 0x000fe20000000000 */
[----:B------:R-:W-:Y:S01]  /*0180*/  UMOV UR5, 0x1 ;  /* 0x0000000100057882 */ /* 0x000fe20000000000 */
[----:B------:R-:W-:Y:S01]  /*0190*/  UMOV UR6, 0x4 ;  /* 0x0000000400067882 */ /* 0x000fe20000000000 */
[----:B------:R-:W-:Y:S01]  /*01a0*/  ELECT P0, URZ, PT ;  /* 0x00000000003f782f */ /* 0x000fe20003800000 */
[----:B------:R-:W-:-:S04]  /*01b0*/  UIADD3 UR6, -UR6, 0x100000, URZ ;  /* 0x0010000006067890 */ /* 0x000fc8000fffe13f */
[----:B------:R-:W-:Y:S02]  /*01c0*/  USHF.L.U32 UR7, UR6, 0xb, URZ ;  /* 0x0000000b06077899 */ /* 0x000fe4000800063f */
[----:B------:R-:W-:Y:S02]  /*01d0*/  USHF.L.U32 UR6, UR6, 0x1, URZ ;  /* 0x0000000106067899 */ /* 0x000fe4000800063f */
[----:B0-----:R-:W-:Y:S02]  /*01e0*/  ULEA UR8, UR8, UR4, 0x18 ;  /* 0x0000000408087291 */ /* 0x001fe4000f8ec03f */
[----:B------:R-:W-:-:S04]  /*01f0*/  UIADD3 UR4, -UR5, 0x100000, URZ ;  /* 0x0010000005047890 */ /* 0x000fc8000fffe13f */
[----:B------:R-:W-:Y:S02]  /*0200*/  USHF.L.U32 UR5, UR4, 0xb, URZ ;  /* 0x0000000b04057899 */ /* 0x000fe4000800063f */
[----:B------:R-:W-:Y:S01]  /*0210*/  USHF.L.U32 UR4, UR4, 0x1, URZ ;  /* 0x0000000104047899 */ /* 0x000fe2000800063f */
[----:B------:R-:W0:Y:S11]  /*0220*/  FENCE.VIEW.ASYNC.S ;  /* 0x00000000000073c6 */ /* 0x000e360000000000 */
[----:B0-----:R0:W1:Y:S01]  /*0230*/  SYNCS.EXCH.64 URZ, [UR8], UR4 ;  /* 0x00000004083f75b2 */ /* 0x0010620008000100 */
[----:B------:R0:W2:Y:S01]  /*0240*/  SYNCS.EXCH.64 URZ, [UR8+0x20], UR6 ;  /* 0x00002006083f75b2 */ /* 0x0000a20008000100 */
[----:B------:R0:W3:Y:S01]  /*0250*/  SYNCS.EXCH.64 URZ, [UR8+0x8], UR4 ;  /* 0x00000804083f75b2 */ /* 0x0000e20008000100 */
[----:B------:R0:W4:Y:S01]  /*0260*/  SYNCS.EXCH.64 URZ, [UR8+0x28], UR6 ;  /* 0x00002806083f75b2 */ /* 0x0001220008000100 */
[----:B------:R0:W0:Y:S01]  /*0270*/  SYNCS.EXCH.64 URZ, [UR8+0x10], UR4 ;  /* 0x00001004083f75b2 */ /* 0x0000220008000100 */
[----:B------:R0:W0:Y:S01]  /*0280*/  SYNCS.EXCH.64 URZ, [UR8+0x30], UR6 ;  /* 0x00003006083f75b2 */ /* 0x0000220008000100 */
[----:B------:R0:W0:Y:S01]  /*0290*/  SYNCS.EXCH.64 URZ, [UR8+0x18], UR4 ;  /* 0x00001804083f75b2 */ /* 0x0000220008000100 */
[----:B------:R0:W0:Y:S01]  /*02a0*/  SYNCS.EXCH.64 URZ, [UR8+0x38], UR6 ;  /* 0x00003806083f75b2 */ /* 0x0000220008000100 */
[----:B------:R-:W-:Y:S01]  /*02b0*/  NOP ;  /* 0x0000000000007918 */ /* 0x000fe20000000000 */
.L_x_2:
[----:B------:R-:W5:Y:S01]  /*02c0*/  SHFL.IDX PT, R0, R0, RZ, 0x1f ;  /* 0x00001fff00007589 */ /* 0x000f6200000e0000 */
[----:B------:R-:W-:Y:S01]  /*02d0*/  SHF.R.S32.HI R8, RZ, 0x1f, R93 ;  /* 0x0000001fff087819 */ /* 0x000fe2000001145d */
[----:B0-----:R-:W0:Y:S01]  /*02e0*/  S2UR UR8, SR_CTAID.X ;  /* 0x00000000000879c3 */ /* 0x001e220000002500 */
[----:B------:R-:W-:Y:S01]  /*02f0*/  ELECT P0, URZ, PT ;  /* 0x00000000003f782f */ /* 0x000fe20003800000 */
[----:B------:R-:W1:Y:S01]  /*0300*/  S2R R4, SR_CTAID.Y ;  /* 0x0000000000047919 */ /* 0x000e620000002600 */
[----:B------:R-:W-:Y:S01]  /*0310*/  LEA.HI R8, R8, R93, RZ, 0x7 ;  /* 0x0000005d08087211 */ /* 0x000fe200078f38ff */
[----:B------:R-:W-:Y:S01]  /*0320*/  ULDC UR4, c[0x0][0x154] ;  /* 0x0000550000047ab9 */ /* 0x000fe20000000800 */
[----:B------:R-:W-:Y:S01]  /*0330*/  SHF.R.S32.HI R10, RZ, 0x1f, R5 ;  /* 0x0000001fff0a7819 */ /* 0x000fe20000011405 */
[----:B------:R-:W-:Y:S01]  /*0340*/  NOP ;  /* 0x0000000000007918 */ /* 0x000fe20000000000 */
[----:B------:R-:W-:Y:S01]  /*0350*/  LOP3.LUT R8, R8, 0xffffff80, RZ, 0xc0, !PT ;  /* 0xffffff8008087812 */ /* 0x000fe200078ec0ff */
[----:B------:R-:W2:Y:S01]  /*0360*/  LDC R14, c[0x0][0x140] ;  /* 0x00005000ff0e7b82 */ /* 0x000ea20000000800 */
[----:B------:R-:W-:Y:S01]  /*0370*/  LEA.HI R10, R10, R5, RZ, 0x2 ;  /* 0x000000050a0a7211 */ /* 0x000fe200078f10ff */
[----:B------:R-:W-:-:S02]  /*0380*/  NOP ;  /* 0x0000000000007918 */ /* 0x000fc40000000000 */
[----:B------:R-:W-:Y:S01]  /*0390*/  IMAD.IADD R8, R93, 0x1, -R8 ;  /* 0x000000015d087824 */ /* 0x000fe200078e0a08 */
[----:B------:R-:W-:-:S03]  /*03a0*/  LOP3.LUT R10, R10, 0x3ffffffc, RZ, 0xc0, !PT ;  /* 0x3ffffffc0a0a7812 */ /* 0x000fc600078ec0ff */
[----:B------:R-:W3:Y:S01]  /*03b0*/  LDC R12, c[0x0][0x144] ;  /* 0x00005100ff0c7b82 */ /* 0x000ee20000000800 */
[----:B------:R-:W-:Y:S01]  /*03c0*/  SHF.R.S32.HI R7, RZ, 0x1f, R8 ;  /* 0x0000001fff077819 */ /* 0x000fe20000011408 */
[----:B------:R-:W-:Y:S01]  /*03d0*/  IMAD.IADD R10, R5, 0x1, -R10 ;  /* 0x00000001050a7824 */ /* 0x000fe200078e0a0a */
[----:B------:R-:W-:Y:S02]  /*03e0*/  LOP3.LUT P2, RZ, R8, 0x7, RZ, 0xc0, !PT ;  /* 0x0000000708ff7812 */ /* 0x000fe4000784c0ff */
[----:B------:R-:W-:Y:S01]  /*03f0*/  LEA.HI R7, R7, R8, RZ, 0x3 ;  /* 0x0000000807077211 */ /* 0x000fe200078f18ff */
[----:B------:R-:W-:Y:S01]  /*0400*/  VIADD R8, R2, 0xffffffff ;  /* 0xffffffff02087836 */ /* 0x000fe20000000000 */
[----:B-----5:R-:W-:Y:S02]  /*0410*/  ISETP.NE.OR P0, PT, R0, RZ, !P0 ;  /* 0x000000ff0000720c */ /* 0x020fe40004705670 */
[--C-:B------:R-:W-:Y:S02]  /*0420*/  SHF.R.S32.HI R0, RZ, 0x3, R7.reuse ;  /* 0x00000003ff007819 */ /* 0x100fe40000011407 */
[----:B------:R-:W-:-:S02]  /*0430*/  SHF.R.S32.HI R7, RZ, 0x1f, R7 ;  /* 0x0000001fff077819 */ /* 0x000fc40000011407 */
[----:B0-----:R-:W-:Y:S02]  /*0440*/  I2FP.F32.U32 R11, UR8 ;  /* 0x00000008000b7c45 */ /* 0x001fe40008201000 */
[----:B------:R-:W-:Y:S02]  /*0450*/  LEA.HI R7, R7, R0, RZ, 0x2 ;  /* 0x0000000007077211 */ /* 0x000fe400078f10ff */
[----:B--2---:R-:W-:Y:S02]  /*0460*/  ISETP.EQ.U32.AND P3, PT, R14, 0x1, PT ;  /* 0x000000010e00780c */ /* 0x004fe40003f62070 */
[----:B-1----:R-:W-:Y:S01]  /*0470*/  I2FP.F32.U32 R9, R4 ;  /* 0x0000000400097245 */ /* 0x002fe20000201000 */
[----:B------:R-:W-:Y:S01]  /*0480*/  VOTEU.ALL UP0, P0 ;  /* 0x00000000003f7886 */ /* 0x000fe20000000000 */
[----:B------:R-:W-:Y:S01]  /*0490*/  LOP3.LUT R7, R7, 0xfffffffc, RZ, 0xc0, !PT ;  /* 0xfffffffc07077812 */ /* 0x000fe200078ec0ff */
[----:B------:R-:W-:Y:S01]  /*04a0*/  VOTEU.ALL UP1, P0 ;  /* 0x00000000003f7886 */ /* 0x000fe20000020000 */
[----:B------:R-:W-:Y:S01]  /*04b0*/  ISETP.GE.U32.AND P5, PT, R8, 0x2, PT ;  /* 0x000000020800780c */ /* 0x000fe20003fa6070 */
[----:B------:R-:W-:Y:S01]  /*04c0*/  FMUL R13, R9, UR4 ;  /* 0x00000004090d7c20 */ /* 0x000fe20008400000 */
[----:B------:R-:W0:Y:S01]  /*04d0*/  @!UP0 S2UR UR7, SR_CgaCtaId ;  /* 0x00000000000789c3 */ /* 0x000e220000008800 */
[----:B------:R-:W-:Y:S01]  /*04e0*/  ULDC UR4, c[0x0][0x150] ;  /* 0x0000540000047ab9 */ /* 0x000fe20000000800 */
[----:B------:R-:W-:-:S02]  /*04f0*/  IMAD.IADD R7, R0, 0x1, -R7 ;  /* 0x0000000100077824 */ /* 0x000fc400078e0a07 */
[----:B------:R-:W-:Y:S01]  /*0500*/  FMUL R11, R11, UR4 ;  /* 0x000000040b0b7c20 */ /* 0x000fe20008400000 */
[----:B------:R-:W-:Y:S01]  /*0510*/  SHF.R.S32.HI R0, RZ, 0x1f, R3 ;  /* 0x0000001fff007819 */ /* 0x000fe20000011403 */
[----:B------:R-:W1:Y:S01]  /*0520*/  F2I.U32.TRUNC.NTZ R13, R13 ;  /* 0x0000000d000d7305 */ /* 0x000e62000020f000 */
[----:B------:R-:W-:Y:S01]  /*0530*/  IMAD R7, R10, 0x4, R7 ;  /* 0x000000040a077824 */ /* 0x000fe200078e0207 */
[----:B------:R-:W-:Y:S01]  /*0540*/  UMOV UR4, 0x20 ;  /* 0x0000002000047882 */ /* 0x000fe20000000000 */
[----:B------:R-:W2:Y:S01]  /*0550*/  LDC R9, c[0x0][0x148] ;  /* 0x00005200ff097b82 */ /* 0x000ea20000000800 */
[----:B------:R-:W-:Y:S01]  /*0560*/  LEA.HI R0, R0, R3, RZ, 0x2 ;  /* 0x0000000300007211 */ /* 0x000fe200078f10ff */
[----:B------:R-:W-:Y:S01]  /*0570*/  IMAD.SHL.U32 R10, R7, 0x4, RZ ;  /* 0x00000004070a7824 */ /* 0x000fe200078e00ff */
[----:B------:R-:W-:Y:S01]  /*0580*/  @!UP0 UMOV UR6, 0x400 ;  /* 0x0000040000068882 */ /* 0x000fe20000000000 */
[----:B------:R-:W-:-:S04]  /*0590*/  @!UP0 UIADD3 UR4, -UR4, 0x100000, URZ ;  /* 0x0010000004048890 */ /* 0x000fc8000fffe13f */
[----:B------:R-:W-:Y:S02]  /*05a0*/  @!UP0 USHF.L.U32 UR5, UR4, 0xb, URZ ;  /* 0x0000000b04058899 */ /* 0x000fe4000800063f */
[----:B------:R-:W-:Y:S01]  /*05b0*/  @!UP0 USHF.L.U32 UR4, UR4, 0x1, URZ ;  /* 0x0000000104048899 */ /* 0x000fe2000800063f */
[----:B------:R-:W5:Y:S01]  /*05c0*/  F2I.U32.TRUNC.NTZ R11, R11 ;  /* 0x0000000b000b7305 */ /* 0x000f62000020f000 */
[----:B------:R-:W-:Y:S02]  /*05d0*/  LOP3.LUT R0, R0, 0xfffffffc, RZ, 0xc0, !PT ;  /* 0xfffffffc00007812 */ /* 0x000fe400078ec0ff */
[----:B------:R-:W-:-:S03]  /*05e0*/  LOP3.LUT R19, R7, 0xc, R10, 0x78, !PT ;  /* 0x0000000c07137812 */ /* 0x000fc600078e780a */
[----:B------:R-:W-:Y:S02]  /*05f0*/  IMAD.IADD R3, R3, 0x1, -R0 ;  /* 0x0000000103037824 */ /* 0x000fe400078e0a00 */
[----:B-1----:R-:W-:Y:S01]  /*0600*/  IMAD.MOV R23, RZ, RZ, -R13 ;  /* 0x000000ffff177224 */ /* 0x002fe200078e0a0d */
[----:B0-----:R-:W-:Y:S02]  /*0610*/  @!UP0 ULEA UR6, UR7, UR6, 0x18 ;  /* 0x0000000607068291 */ /* 0x001fe4000f8ec03f */
[----:B------:R-:W-:Y:S01]  /*0620*/  ISETP.NE.AND P1, PT, R3, 0x3, PT ;  /* 0x000000030300780c */ /* 0x000fe20003f25270 */
[----:B------:R-:W-:Y:S01]  /*0630*/  VOTEU.ALL UP0, P0 ;  /* 0x00000000003f7886 */ /* 0x000fe20000000000 */
[----:B------:R-:W-:Y:S01]  /*0640*/  ISETP.LT.U32.AND P0, PT, R19, 0x2, !P2 ;  /* 0x000000021300780c */ /* 0x000fe20005701070 */
[----:B-----5:R-:W-:Y:S01]  /*0650*/  IMAD.MOV R11, RZ, RZ, -R11 ;  /* 0x000000ffff0b7224 */ /* 0x020fe200078e0a0b */
[----:B------:R-:W-:Y:S02]  /*0660*/  ISETP.EQ.OR P1, PT, R3, RZ, !P1 ;  /* 0x000000ff0300720c */ /* 0x000fe40004f22670 */
[C---:B------:R-:W-:Y:S01]  /*0670*/  ISETP.NE.AND P2, PT, R2.reuse, RZ, PT ;  /* 0x000000ff0200720c */ /* 0x040fe20003f45270 */
[----:B--2---:R-:W-:Y:S01]  /*0680*/  IMAD R0, R9, R23, R4 ;  /* 0x0000001709007224 */ /* 0x004fe200078e0204 */
[----:B------:R-:W-:Y:S01]  /*0690*/  ISETP.EQ.AND P1, PT, R2, RZ, P1 ;  /* 0x000000ff0200720c */ /* 0x000fe20000f22270 */
[----:B---3--:R-:W-:Y:S01]  /*06a0*/  IMAD R7, R12, R11, UR8 ;  /* 0x000000080c077e24 */ /* 0x008fe2000f8e020b */
[----:B------:R-:W0:Y:S02]  /*06b0*/  FENCE.VIEW.ASYNC.S ;  /* 0x00000000000073c6 */ /* 0x000e240000000000 */
[----:B0-----:R0:W1:Y:S01]  /*06c0*/  @!UP0 SYNCS.EXCH.64 URZ, [UR6+0x50], UR4 ;  /* 0x00005004063f85b2 */ /* 0x0010620008000100 */
[----:B------:R-:W-:-:S02]  /*06d0*/  ISETP.NE.AND P4, PT, R0, R19, PT ;  /* 0x000000130000720c */ /* 0x000fc40003f85270 */
[----:B------:R-:W-:Y:S02]  /*06e0*/  SEL R18, RZ, 0x1, !P1 ;  /* 0x00000001ff127807 */ /* 0x000fe40004800000 */
[----:B------:R-:W-:Y:S02]  /*06f0*/  ISETP.EQ.OR P4, PT, R7, RZ, !P4 ;  /* 0x000000ff0700720c */ /* 0x000fe40006782670 */
[----:B------:R-:W-:Y:S02]  /*0700*/  LOP3.LUT R0, R93, 0x7f, RZ, 0xc0, !PT ;  /* 0x0000007f5d007812 */ /* 0x000fe400078ec0ff */
[----:B------:R-:W-:Y:S02]  /*0710*/  PLOP3.LUT P0, PT, P0, P4, PT, 0x80, 0x0 ;  /* 0x000000000000781c */ /* 0x000fe40000709070 */
[----:B------:R-:W-:Y:S02]  /*0720*/  SEL R18, R18, 0x2, P5 ;  /* 0x0000000212127807 */ /* 0x000fe40002800000 */
[----:B------:R-:W-:Y:S01]  /*0730*/  P2R R100, PR, RZ, 0x1 ;  /* 0x00000001ff647803 */ /* 0x000fe20000000000 */
[----:B------:R0:W2:Y:S01]  /*0740*/  @!UP1 SYNCS.EXCH.64 URZ, [UR6+0x58], UR4 ;  /* 0x00005804063f95b2 */ /* 0x0000a20008000100 */
[----:B------:R-:W-:Y:S01]  /*0750*/  NOP ;  /* 0x0000000000007918 */ /* 0x000fe20000000000 */
[----:B------:R-:W-:Y:S06]  /*0760*/  @!P3 BRA `(.L_x_3) ;  /* 0x000000000008b947 */ /* 0x000fec0003800000 */
[----:B-12-4-:R-:W-:Y:S01]  /*0770*/  UCGABAR_ARV ;  /* 0x00000000000079c7 */ /* 0x016fe20008000000 */
[----:B------:R-:W-:Y:S05]  /*0780*/  BRA `(.L_x_4) ;  /* 0x0000000000047947 */ /* 0x000fea0003800000 */
.L_x_3:
[----:B-12-4-:R-:W-:Y:S01]  /*0790*/  NOP ;  /* 0x0000000000007918 */ /* 0x016fe20000000000 */
.L_x_4:
[----:B------:R-:W1:Y:S01]  /*07a0*/  LDC R2, c[0x0][0x65c] ;  /* 0x00019700ff027b82 */ /* 0x000e620000000800 */
[----:B------:R-:W-:Y:S02]  /*07b0*/  IMAD.U32 R10, RZ, RZ, UR8 ;  /* 0x00000008ff0a7e24 */ /* 0x000fe4000f8e00ff */
[----:B------:R-:W-:Y:S01]  /*07c0*/  IMAD.MOV.U32 R11, RZ, RZ, RZ ;  /* 0x000000ffff0b7224 */ /* 0x000fe200078e00ff */
[----:B-1----:R-:W-:-:S04]  /*07d0*/  ISETP.NE.AND P1, PT, R2, 0x1, PT ;  /* 0x000000010200780c */ /* 0x002fc80003f25270 */
[----:B------:R-:W-:-:S09]  /*07e0*/  P2R R5, PR, RZ, 0x2 ;  /* 0x00000002ff057803 */ /* 0x000fd20000000000 */
[----:B------:R-:W1:Y:S01]  /*07f0*/  @P1 LDC R17, c[0x0][0x10] ;  /* 0x00000400ff111b82 */ /* 0x000e620000000800 */
[----:B------:R-:W-:Y:S02]  /*0800*/  @P1 IMAD.MOV.U32 R5, RZ, RZ, RZ ;  /* 0x000000ffff051224 */ /* 0x000fe400078e00ff */
[----:B------:R-:W-:-:S05]  /*0810*/  @P1 IMAD.MOV.U32 R15, RZ, RZ, RZ ;  /* 0x000000ffff0f1224 */ /* 0x000fca00078e00ff */
[----:B------:R-:W2:Y:S01]  /*0820*/  @!P1 LDC R13, c[0x0][0xc] ;  /* 0x00000300ff0d9b82 */ /* 0x000ea20000000800 */
[----:B0-----:R-:W-:Y:S01]  /*0830*/  ULDC UR4, c[0x0][0xc] ;  /* 0x0000030000047ab9 */ /* 0x001fe20000000800 */
[----:B------:R-:W-:Y:S01]  /*0840*/  ULDC UR5, c[0x0][0x10] ;  /* 0x0000040000057ab9 */ /* 0x000fe20000000800 */
[----:B------:R-:W-:Y:S01]  /*0850*/  ULDC UR6, c[0x0][0x14] ;  /* 0x0000050000067ab9 */ /* 0x000fe20000000800 */
[----:B------:R-:W-:-:S04]  /*0860*/  UIMAD.WIDE.U32 UR4, UR4, UR5, URZ ;  /* 0x00000005040472a5 */ /* 0x000fc8000f8e003f */
[----:B------:R-:W-:Y:S02]  /*0870*/  UIMAD.WIDE.U32 UR36, UR4, UR6, URZ ;  /* 0x00000006042472a5 */ /* 0x000fe4000f8e003f */
[----:B------:R-:W-:-:S04]  /*0880*/  UIMAD UR42, UR5, UR6, URZ ;  /* 0x00000006052a72a4 */ /* 0x000fc8000f8e023f */
[----:B------:R-:W-:Y:S01]  /*0890*/  UIADD3 UR42, UR37, UR42, URZ ;  /* 0x0000002a252a7290 */ /* 0x000fe2000fffe03f */
[----:B-1----:R-:W-:-:S04]  /*08a0*/  @P1 IMAD.WIDE.U32 R16, R17, UR8, R4 ;  /* 0x0000000811101c25 */ /* 0x002fc8000f8e0004 */
[----:B------:R-:W-:Y:S02]  /*08b0*/  @P1 IMAD.IADD R17, R17, 0x1, R15 ;  /* 0x0000000111111824 */ /* 0x000fe400078e020f */
[----:B--2---:R-:W-:-:S04]  /*08c0*/  @!P1 IMAD.WIDE.U32 R10, R4, R13, R10 ;  /* 0x0000000d040a9225 */ /* 0x004fc800078e000a */
[----:B------:R-:W-:Y:S02]  /*08d0*/  @!P1 IMAD.MOV.U32 R16, RZ, RZ, R10 ;  /* 0x000000ffff109224 */ /* 0x000fe400078e000a */
[----:B------:R-:W-:Y:S01]  /*08e0*/  @!P1 IMAD.MOV.U32 R17, RZ, RZ, R11 ;  /* 0x000000ffff119224 */ /* 0x000fe200078e000b */
[----:B------:R-:W-:Y:S06]  /*08f0*/  @!P3 BRA `(.L_x_5) ;  /* 0x00000000000cb947 */ /* 0x000fec0003800000 */
[----:B------:R-:W-:Y:S01]  /*0900*/  UCGABAR_WAIT ;  /* 0x0000000000007dc7 */ /* 0x000fe20008000000 */
[----:B------:R-:W-:Y:S01]  /*0910*/  CCTL.IVALL ;  /* 0x00000000ff00798f */ /* 0x000fe20002000000 */
[----:B------:R-:W-:Y:S05]  /*0920*/  BRA `(.L_x_6) ;  /* 0x0000000000047947 */ /* 0x000fea0003800000 */
.L_x_5:
[----:B------:R-:W-:Y:S06]  /*0930*/  BAR.SYNC.DEFER_BLOCKING 0x0 ;  /* 0x0000000000007b1d */ /* 0x000fec0000010000 */
.L_x_6:
[----:B------:R-:W-:Y:S05]  /*0940*/  @!P2 BRA `(.L_x_7) ;  /* 0x0000004c004ca947 */ /* 0x000fea0003800000 */
[----:B------:R-:W-:-:S13]  /*0950*/  ISETP.GT.U32.AND P0, PT, R8, 0x1, PT ;  /* 0x000000010800780c */ /* 0x000fda0003f04070 */
[----:B------:R-:W-:Y:S05]  /*0960*/  @P0 EXIT ;  /* 0x000000000000094d */ /* 0x000fea0003800000 */
[----:B------:R-:W-:Y:S01]  /*0970*/  ULDC.64 UR4, c[0x0][0x650] ;  /* 0x0001940000047ab9 */ /* 0x000fe20000000a00 */
[----:B------:R-:W-:Y:S01]  /*0980*/  PRMT R3, RZ, 0x7610, R3 ;  /* 0x00007610ff037816 */ /* 0x000fe20000000003 */
[----:B------:R-:W-:Y:S01]  /*0990*/  IMAD.MOV.U32 R99, RZ, RZ, -0x1 ;  /* 0xffffffffff637424 */ /* 0x000fe200078e00ff */
[----:B------:R-:W-:Y:S01]  /*09a0*/  ISETP.GE.U32.AND P0, PT, R16, UR4, PT ;  /* 0x0000000410007c0c */ /* 0x000fe2000bf06070 */
[----:B------:R-:W-:Y:S02]  /*09b0*/  IMAD.MOV.U32 R98, RZ, RZ, -0x1 ;  /* 0xffffffffff627424 */ /* 0x000fe400078e00ff */
[----:B------:R-:W-:Y:S01]  /*09c0*/  IMAD.MOV.U32 R88, RZ, RZ, -0x1 ;  /* 0xffffffffff587424 */ /* 0x000fe200078e00ff */
[----:B------:R-:W-:-:S13]  /*09d0*/  ISETP.GE.U32.AND.EX P0, PT, R17, UR5, PT, P0 ;  /* 0x0000000511007c0c */ /* 0x000fda000bf06100 */
[----:B------:R-:W-:Y:S05]  /*09e0*/  @P0 BRA `(.L_x_8) ;  /* 0x0000000400280947 */ /* 0x000fea0003800000 */
[----:B------:R-:W0:Y:S01]  /*09f0*/  LDC.64 R24, c[0x0][0x628] ;  /* 0x00018a00ff187b82 */ /* 0x000e220000000a00 */
[----:B------:R-:W-:Y:S02]  /*0a00*/  IMAD.MOV.U32 R10, RZ, RZ, R16 ;  /* 0x000000ffff0a7224 */ /* 0x000fe400078e0010 */
[----:B------:R-:W-:-:S05]  /*0a10*/  IMAD.MOV.U32 R11, RZ, RZ, R17 ;  /* 0x000000ffff0b7224 */ /* 0x000fca00078e0011 */
[----:B------:R-:W1:Y:S08]  /*0a20*/  LDC R8, c[0x0][0x630] ;  /* 0x00018c00ff087b82 */ /* 0x000e700000000800 */
[----:B------:R-:W2:Y:S01]  /*0a30*/  LDC.64 R26, c[0x0][0x620] ;  /* 0x00018800ff1a7b82 */ /* 0x000ea20000000a00 */
[----:B0-----:R-:W-:-:S04]  /*0a40*/  ISETP.NE.U32.AND P0, PT, R24, RZ, PT ;  /* 0x000000ff1800720c */ /* 0x001fc80003f05070 */
[----:B------:R-:W-:-:S13]  /*0a50*/  ISETP.NE.AND.EX P0, PT, R25, RZ, PT, P0 ;  /* 0x000000ff1900720c */ /* 0x000fda0003f05300 */
[----:B-12---:R-:W-:Y:S05]  /*0a60*/  @!P0 BRA `(.L_x_9) ;  /* 0x0000000000288947 */ /* 0x006fea0003800000 */
[----:B------:R-:W0:Y:S02]  /*0a70*/  LDC R3, c[0x0][0x634] ;  /* 0x00018d00ff037b82 */ /* 0x000e240000000800 */
[----:B0-----:R-:W-:-:S05]  /*0a80*/  IADD3 R3, P0, R16, R3, RZ ;  /* 0x0000000310037210 */ /* 0x001fca0007f1e0ff */
[----:B------:R-:W-:-:S04]  /*0a90*/  IMAD.X R21, RZ, RZ, R17, P0 ;  /* 0x000000ffff157224 */ /* 0x000fc800000e0611 */
[----:B------:R-:W-:-:S04]  /*0aa0*/  IMAD.WIDE.U32 R10, R21, R24, RZ ;  /* 0x00000018150a7225 */ /* 0x000fc800078e00ff */
[----:B------:R-:W-:-:S04]  /*0ab0*/  IMAD.WIDE.U32 R12, P0, R3, R25, R10 ;  /* 0x00000019030c7225 */ /* 0x000fc8000780000a */
[----:B------:R-:W-:-:S04]  /*0ac0*/  IMAD.WIDE.U32 R10, R3, R24, RZ ;  /* 0x00000018030a7225 */ /* 0x000fc800078e00ff */
[----:B------:R-:W-:Y:S01]  /*0ad0*/  IMAD.X R15, RZ, RZ, RZ, P0 ;  /* 0x000000ffff0f7224 */ /* 0x000fe200000e06ff */
[----:B------:R-:W-:Y:S01]  /*0ae0*/  IADD3 RZ, P0, R11, R12, RZ ;  /* 0x0000000c0bff7210 */ /* 0x000fe20007f1e0ff */
[----:B------:R-:W-:-:S04]  /*0af0*/  IMAD.MOV.U32 R14, RZ, RZ, R13 ;  /* 0x000000ffff0e7224 */ /* 0x000fc800078e000d */
[----:B------:R-:W-:-:S08]  /*0b00*/  IMAD.WIDE.U32.X R10, R21, R25, R14, P0 ;  /* 0x00000019150a7225 */ /* 0x000fd000000e040e */
.L_x_9:
[----:B------:R-:W0:Y:S01]  /*0b10*/  LDC.64 R28, c[0x0][0x640] ;  /* 0x00019000ff1c7b82 */ /* 0x000e220000000a00 */
[-CC-:B------:R-:W-:Y:S02]  /*0b20*/  SHF.R.U64 R88, R10, R8.reuse, R11.reuse ;  /* 0x000000080a587219 */ /* 0x180fe4000000120b */
[----:B------:R-:W-:Y:S02]  /*0b30*/  SHF.R.U32.HI R3, RZ, R8, R11 ;  /* 0x00000008ff037219 */ /* 0x000fe4000001160b */
[----:B------:R-:W-:-:S03]  /*0b40*/  IADD3 R5, P0, RZ, -R88, RZ ;  /* 0x80000058ff057210 */ /* 0x000fc60007f1e0ff */
[----:B------:R-:W1:Y:S02]  /*0b50*/  LDC R12, c[0x0][0x618] ;  /* 0x00018600ff0c7b82 */ /* 0x000e640000000800 */
[----:B------:R-:W-:Y:S02]  /*0b60*/  IMAD.X R3, RZ, RZ, ~R3, P0 ;  /* 0x000000ffff037224 */ /* 0x000fe400000e0e03 */
[----:B------:R-:W-:-:S04]  /*0b70*/  IMAD.WIDE.U32 R10, R5, R26, R16 ;  /* 0x0000001a050a7225 */ /* 0x000fc800078e0010 */
[----:B------:R-:W2:Y:S01]  /*0b80*/  LDC R20, c[0x0][0x608] ;  /* 0x00018200ff147b82 */ /* 0x000ea20000000800 */
[----:B------:R-:W-:Y:S02]  /*0b90*/  IMAD R8, R3, R26, RZ ;  /* 0x0000001a03087224 */ /* 0x000fe400078e02ff */
[----:B------:R-:W-:Y:S02]  /*0ba0*/  IMAD.MOV.U32 R3, RZ, RZ, -0x1 ;  /* 0xffffffffff037424 */ /* 0x000fe400078e00ff */
[----:B------:R-:W-:Y:S02]  /*0bb0*/  IMAD R5, R5, R27, R8 ;  /* 0x0000001b05057224 */ /* 0x000fe400078e0208 */
[----:B------:R-:W-:Y:S01]  /*0bc0*/  IMAD R26, R9, R23, R4 ;  /* 0x00000017091a7224 */ /* 0x000fe200078e0204 */
[----:B------:R-:W3:Y:S01]  /*0bd0*/  LDC R24, c[0x0][0x658] ;  /* 0x00019600ff187b82 */ /* 0x000ee20000000800 */
[----:B------:R-:W-:Y:S01]  /*0be0*/  IMAD.IADD R5, R11, 0x1, R5 ;  /* 0x000000010b057824 */ /* 0x000fe200078e0205 */
[----:B0-----:R-:W-:Y:S01]  /*0bf0*/  ISETP.NE.U32.AND P0, PT, R28, RZ, PT ;  /* 0x000000ff1c00720c */ /* 0x001fe20003f05070 */
[----:B------:R-:W-:-:S03]  /*0c00*/  IMAD.MOV.U32 R23, RZ, RZ, 0x1 ;  /* 0x00000001ff177424 */ /* 0x000fc600078e00ff */
[----:B------:R-:W-:Y:S02]  /*0c10*/  ISETP.NE.AND.EX P0, PT, R29, RZ, PT, P0 ;  /* 0x000000ff1d00720c */ /* 0x000fe40003f05300 */
[----:B------:R-:W0:Y:S01]  /*0c20*/  LDC R22, c[0x0][0x600] ;  /* 0x00018000ff167b82 */ /* 0x000e220000000800 */
[-CC-:B-1----:R-:W-:Y:S02]  /*0c30*/  SHF.R.U64 R14, R10, R12.reuse, R5.reuse ;  /* 0x0000000c0a0e7219 */ /* 0x182fe40000001205 */
[----:B------:R-:W-:-:S05]  /*0c40*/  SHF.R.U32.HI R5, RZ, R12, R5 ;  /* 0x0000000cff057219 */ /* 0x000fca0000011605 */
[----:B------:R-:W1:Y:S01]  /*0c50*/  LDC R15, c[0x0][0x648] ;  /* 0x00019200ff0f7b82 */ /* 0x000e620000000800 */
[-CC-:B--2---:R-:W-:Y:S02]  /*0c60*/  SHF.R.U64 R27, R14, R20.reuse, R5.reuse ;  /* 0x000000140e1b7219 */ /* 0x184fe40000001205 */
[----:B------:R-:W-:-:S05]  /*0c70*/  SHF.R.U32.HI R5, RZ, R20, R5 ;  /* 0x00000014ff057219 */ /* 0x000fca0000011605 */
[----:B------:R-:W2:Y:S01]  /*0c80*/  LDC R21, c[0x0][0x638] ;  /* 0x00018e00ff157b82 */ /* 0x000ea20000000800 */
[-CC-:B---3--:R-:W-:Y:S02]  /*0c90*/  SHF.R.U64 R20, R27, R24.reuse, R5.reuse ;  /* 0x000000181b147219 */ /* 0x188fe40000001205 */
[-C--:B------:R-:W-:Y:S02]  /*0ca0*/  SHF.L.U32 R3, R3, R24.reuse, RZ ;  /* 0x0000001803037219 */ /* 0x080fe400000006ff */
[----:B------:R-:W-:Y:S01]  /*0cb0*/  SHF.R.U32.HI R5, RZ, R24, R5 ;  /* 0x00000018ff057219 */ /* 0x000fe20000011605 */
[----:B------:R-:W-:Y:S01]  /*0cc0*/  IMAD.MOV.U32 R4, RZ, RZ, R20 ;  /* 0x000000ffff047224 */ /* 0x000fe200078e0014 */
[----:B------:R-:W-:Y:S01]  /*0cd0*/  LOP3.LUT R12, RZ, R3, RZ, 0x33, !PT ;  /* 0x00000003ff0c7212 */ /* 0x000fe200078e33ff */
[----:B------:R-:W3:Y:S01]  /*0ce0*/  LDC R25, c[0x0][0x610] ;  /* 0x00018400ff197b82 */ /* 0x000ee20000000800 */
[----:B------:R-:W-:Y:S05]  /*0cf0*/  @!P0 BRA `(.L_x_10) ;  /* 0x0000000000288947 */ /* 0x000fea0003800000 */
[----:B------:R-:W4:Y:S02]  /*0d00*/  LDC R3, c[0x0][0x64c] ;  /* 0x00019300ff037b82 */ /* 0x000f240000000800 */
[----:B----4-:R-:W-:-:S05]  /*0d10*/  IADD3 R3, P0, R20, R3, RZ ;  /* 0x0000000314037210 */ /* 0x010fca0007f1e0ff */
        /* <DEDUP_REMOVED lines=8> */
.L_x_10:
[----:B-1----:R-:W-:Y:S01]  /*0da0*/  SHF.R.U64 R4, R4, R15, R5 ;  /* 0x0000000f04047219 */ /* 0x002fe20000001205 */
[----:B0-----:R-:W-:Y:S01]  /*0db0*/  VIADD R5, R22, 0xffffffff ;  /* 0xffffffff16057836 */ /* 0x001fe20000000000 */
[----:B------:R-:W-:Y:S02]  /*0dc0*/  SHF.L.U32 R3, R23, R24, RZ ;  /* 0x0000001817037219 */ /* 0x000fe400000006ff */
[----:B------:R-:W-:Y:S01]  /*0dd0*/  LOP3.LUT R12, R27, R12, RZ, 0xc0, !PT ;  /* 0x0000000c1b0c7212 */ /* 0x000fe200078ec0ff */
[----:B------:R-:W-:Y:S01]  /*0de0*/  IMAD.MOV R8, RZ, RZ, -R4 ;  /* 0x000000ffff087224 */ /* 0x000fe200078e0a04 */
[----:B------:R-:W-:-:S03]  /*0df0*/  SEL R7, R7, R26, !P1 ;  /* 0x0000001a07077207 */ /* 0x000fc60004800000 */
[----:B------:R-:W-:Y:S01]  /*0e00*/  IMAD R12, R3, R4, R12 ;  /* 0x00000004030c7224 */ /* 0x000fe200078e020c */
[----:B------:R-:W-:Y:S01]  /*0e10*/  LOP3.LUT R4, R14, R5, RZ, 0xc0, !PT ;  /* 0x000000050e047212 */ /* 0x000fe200078ec0ff */
[----:B--2---:R-:W-:Y:S02]  /*0e20*/  IMAD R3, R8, R21, R20 ;  /* 0x0000001508037224 */ /* 0x004fe400078e0214 */
[----:B---3--:R-:W-:Y:S02]  /*0e30*/  IMAD R7, R12, R25, R7 ;  /* 0x000000190c077224 */ /* 0x008fe400078e0207 */
[----:B------:R-:W-:Y:S02]  /*0e40*/  IMAD.MOV.U32 R5, RZ, RZ, 0x1 ;  /* 0x00000001ff057424 */ /* 0x000fe400078e00ff */
[----:B------:R-:W-:-:S03]  /*0e50*/  IMAD R4, R3, R22, R4 ;  /* 0x0000001603047224 */ /* 0x000fc600078e0204 */
[----:B------:R-:W-:Y:S02]  /*0e60*/  PRMT R3, R5, 0x7610, R3 ;  /* 0x0000761005037816 */ /* 0x000fe40000000003 */
[----:B------:R-:W-:Y:S02]  /*0e70*/  SEL R98, R4, R7, !P1 ;  /* 0x0000000704627207 */ /* 0x000fe40004800000 */
[----:B------:R-:W-:-:S07]  /*0e80*/  SEL R99, R7, R4, !P1 ;  /* 0x0000000407637207 */ /* 0x000fce0004800000 */
.L_x_8:
[----:B------:R-:W-:-:S08]  /*0e90*/  NOP ;  /* 0x0000000000007918 */ /* 0x000fd00000000000 */
[----:B------:R-:W0:Y:S02]  /*0ea0*/  USETMAXREG.TRY_ALLOC.CTAPOOL UP0, 0xe8 ;  /* 0x000000e8000079c8 */ /* 0x000e240008000600 */
[----:B0-----:R-:W-:-:S13]  /*0eb0*/  PLOP3.LUT P0, PT, PT, PT, UP0, 0x80, 0x0 ;  /* 0x000000000000781c */ /* 0x001fda0003f0f008 */
[----:B------:R-:W-:Y:S05]  /*0ec0*/  @!P0 BRA `(.L_x_8) ;  /* 0xfffffffc00f08947 */ /* 0x000fea000383ffff */
[----:B------:R-:W-:Y:S01]  /*0ed0*/  ULDC.64 UR4, c[0x0][0x598] ;  /* 0x0001660000047ab9 */ /* 0x000fe20000000a00 */
[----:B------:R-:W-:Y:S01]  /*0ee0*/  ULDC.64 UR38, c[0x0][0x208] ;  /* 0x0000820000267ab9 */ /* 0x000fe20000000a00 */
[----:B------:R-:W-:-:S04]  /*0ef0*/  ISETP.NE.U32.AND P0, PT, RZ, UR4, PT ;  /* 0x00000004ff007c0c */ /* 0x000fc8000bf05070 */
[----:B------:R-:W-:-:S13]  /*0f00*/  ISETP.NE.AND.EX P0, PT, RZ, UR5, PT, P0 ;  /* 0x00000005ff007c0c */ /* 0x000fda000bf05300 */
[----:B------:R-:W-:Y:S05]  /*0f10*/  @!P0 BRA `(.L_x_11) ;  /* 0x00000000001c8947 */ /* 0x000fea0003800000 */
[----:B------:R-:W0:Y:S02]  /*0f20*/  LDC.64 R4, c[0x0][0x598] ;  /* 0x00016600ff047b82 */ /* 0x000e240000000a00 */
[----:B0-----:R-:W2:Y:S02]  /*0f30*/  LDG.E.64 R4, desc[UR38][R4.64] ;  /* 0x0000002604047981 */ /* 0x001ea4000c1e1b00 */
[----:B--2---:R-:W-:-:S04]  /*0f40*/  ISETP.NE.U32.AND P0, PT, R4, RZ, PT ;  /* 0x000000ff0400720c */ /* 0x004fc80003f05070 */
[----:B------:R-:W-:-:S13]  /*0f50*/  ISETP.NE.AND.EX P0, PT, R5, RZ, PT, P0 ;  /* 0x000000ff0500720c */ /* 0x000fda0003f05300 */
[----:B------:R-:W-:Y:S05]  /*0f60*/  @!P0 BRA `(.L_x_11) ;  /* 0x0000000000088947 */ /* 0x000fea0003800000 */
[----:B------:R0:W5:Y:S01]  /*0f70*/  LD.E R89, desc[UR38][R4.64] ;  /* 0x0000002604597980 */ /* 0x000162000c101900 */
[----:B------:R-:W-:Y:S05]  /*0f80*/  BRA `(.L_x_12) ;  /* 0x0000000000247947 */ /* 0x000fea0003800000 */
.L_x_11:
[----:B------:R-:W-:Y:S02]  /*0f90*/  ULDC.64 UR4, c[0x0][0x588] ;  /* 0x0001620000047ab9 */ /* 0x000fe40000000a00 */
[----:B------:R-:W-:-:S04]  /*0fa0*/  ISETP.NE.U32.AND P0, PT, RZ, UR4, PT ;  /* 0x00000004ff007c0c */ /* 0x000fc8000bf05070 */
[----:B------:R-:W-:-:S13]  /*0fb0*/  ISETP.NE.AND.EX P0, PT, RZ, UR5, PT, P0 ;  /* 0x00000005ff007c0c */ /* 0x000fda000bf05300 */
[----:B------:R-:W-:Y:S05]  /*0fc0*/  @!P0 BRA `(.L_x_13) ;  /* 0x00000000000c8947 */ /* 0x000fea0003800000 */
[----:B------:R-:W0:Y:S02]  /*0fd0*/  LDC.64 R4, c[0x0][0x588] ;  /* 0x00016200ff047b82 */ /* 0x000e240000000a00 */
[----:B0-----:R1:W5:Y:S01]  /*0fe0*/  LDG.E R89, desc[UR38][R4.64] ;  /* 0x0000002604597981 */ /* 0x001362000c1e1900 */
[----:B------:R-:W-:Y:S05]  /*0ff0*/  BRA `(.L_x_12) ;  /* 0x0000000000087947 */ /* 0x000fea0003800000 */
.L_x_13:
[----:B------:R-:W-:Y:S02]  /*1000*/  ULDC UR4, c[0x0][0x580] ;  /* 0x0001600000047ab9 */ /* 0x000fe40000000800 */
[----:B------:R-:W-:-:S07]  /*1010*/  IMAD.U32 R89, RZ, RZ, UR4 ;  /* 0x00000004ff597e24 */ /* 0x000fce000f8e00ff */
.L_x_12:
[----:B------:R-:W-:Y:S02]  /*1020*/  ULDC.64 UR4, c[0x0][0x5a0] ;  /* 0x0001680000047ab9 */ /* 0x000fe40000000a00 */
[----:B------:R-:W-:-:S04]  /*1030*/  ISETP.NE.U32.AND P0, PT, RZ, UR4, PT ;  /* 0x00000004ff007c0c */ /* 0x000fc8000bf05070 */
[----:B------:R-:W-:-:S13]  /*1040*/  ISETP.NE.AND.EX P0, PT, RZ, UR5, PT, P0 ;  /* 0x00000005ff007c0c */ /* 0x000fda000bf05300 */
[----:B------:R-:W-:Y:S05]  /*1050*/  @!P0 BRA `(.L_x_14) ;  /* 0x00000000001c8947 */ /* 0x000fea0003800000 */
[----:B01----:R-:W0:Y:S02]  /*1060*/  LDC.64 R4, c[0x0][0x5a0] ;  /* 0x00016800ff047b82 */ /* 0x003e240000000a00 */
[----:B0-----:R-:W2:Y:S02]  /*1070*/  LDG.E.64 R4, desc[UR38][R4.64] ;  /* 0x0000002604047981 */ /* 0x001ea4000c1e1b00 */
[----:B--2---:R-:W-:-:S04]  /*1080*/  ISETP.NE.U32.AND P0, PT, R4, RZ, PT ;  /* 0x000000ff0400720c */ /* 0x004fc80003f05070 */
[----:B------:R-:W-:-:S13]  /*1090*/  ISETP.NE.AND.EX P0, PT, R5, RZ, PT, P0 ;  /* 0x000000ff0500720c */ /* 0x000fda0003f05300 */
[----:B------:R-:W-:Y:S05]  /*10a0*/  @!P0 BRA `(.L_x_14) ;  /* 0x0000000000088947 */ /* 0x000fea0003800000 */
[----:B------:R0:W5:Y:S01]  /*10b0*/  LD.E R90, desc[UR38][R4.64] ;  /* 0x00000026045a7980 */ /* 0x000162000c101900 */
[----:B------:R-:W-:Y:S05]  /*10c0*/  BRA `(.L_x_15) ;  /* 0x0000000000247947 */ /* 0x000fea0003800000 */
.L_x_14:
[----:B------:R-:W-:Y:S02]  /*10d0*/  ULDC.64 UR4, c[0x0][0x590] ;  /* 0x0001640000047ab9 */ /* 0x000fe40000000a00 */
[----:B------:R-:W-:-:S04]  /*10e0*/  ISETP.NE.U32.AND P0, PT, RZ, UR4, PT ;  /* 0x00000004ff007c0c */ /* 0x000fc8000bf05070 */
[----:B------:R-:W-:-:S13]  /*10f0*/  ISETP.NE.AND.EX P0, PT, RZ, UR5, PT, P0 ;  /* 0x00000005ff007c0c */ /* 0x000fda000bf05300 */
[----:B------:R-:W-:Y:S05]  /*1100*/  @!P0 BRA `(.L_x_16) ;  /* 0x00000000000c8947 */ /* 0x000fea0003800000 */
[----:B------:R-:W2:Y:S02]  /*1110*/  LDC.64 R90, c[0x0][0x590] ;  /* 0x00016400ff5a7b82 */ /* 0x000ea40000000a00 */
[----:B--2---:R2:W5:Y:S01]  /*1120*/  LDG.E R90, desc[UR38][R90.64] ;  /* 0x000000265a5a7981 */ /* 0x004562000c1e1900 */
[----:B------:R-:W-:Y:S05]  /*1130*/  BRA `(.L_x_15) ;  /* 0x0000000000087947 */ /* 0x000fea0003800000 */
.L_x_16:
[----:B------:R-:W-:Y:S02]  /*1140*/  ULDC UR4, c[0x0][0x584] ;  /* 0x0001610000047ab9 */ /* 0x000fe40000000800 */
[----:B------:R-:W-:-:S07]  /*1150*/  IMAD.U32 R90, RZ, RZ, UR4 ;  /* 0x00000004ff5a7e24 */ /* 0x000fce000f8e00ff */
.L_x_15:
[----:B------:R-:W-:-:S13]  /*1160*/  LOP3.LUT P0, RZ, R3, 0xff, RZ, 0xc0, !PT ;  /* 0x000000ff03ff7812 */ /* 0x000fda000780c0ff */
[----:B------:R-:W-:Y:S05]  /*1170*/  @!P0 EXIT ;  /* 0x000000000000894d */ /* 0x000fea0003800000 */
[----:B------:R-:W3:Y:S01]  /*1180*/  LDC R92, c[0x0][0x658] ;  /* 0x00019600ff5c7b82 */ /* 0x000ee20000000800 */
[----:B------:R-:W-:Y:S01]  /*1190*/  ULDC.64 UR6, c[0x0][0x288] ;  /* 0x0000a20000067ab9 */ /* 0x000fe20000000a00 */
[----:B------:R-:W-:Y:S01]  /*11a0*/  LOP3.LUT R6, R6, 0x1, RZ, 0xc0, !PT ;  /* 0x0000000106067812 */ /* 0x000fe200078ec0ff */
[----:B------:R-:W-:Y:S01]  /*11b0*/  UIADD3 UR4, UR7, 0x1f, URZ ;  /* 0x0000001f07047890 */ /* 0x000fe2000fffe03f */
[----:B------:R-:W-:Y:S01]  /*11c0*/  SHF.R.U32.HI R3, RZ, 0x2, R93 ;  /* 0x00000002ff037819 */ /* 0x000fe2000001165d */
[----:B01----:R-:W-:Y:S01]  /*11d0*/  IMAD.MOV.U32 R5, RZ, RZ, -0x1 ;  /* 0xffffffffff057424 */ /* 0x003fe200078e00ff */
[----:B------:R-:W-:Y:S01]  /*11e0*/  SHF.R.U32.HI R0, RZ, 0x1, R0 ;  /* 0x00000001ff007819 */ /* 0x000fe20000011600 */
[----:B------:R-:W-:Y:S01]  /*11f0*/  USHF.R.S32.HI UR5, URZ, 0x1f, UR4 ;  /* 0x0000001f3f057899 */ /* 0x000fe20008011404 */
[----:B------:R-:W-:Y:S01]  /*1200*/  IMAD.SHL.U32 R22, R6, 0x40, RZ ;  /* 0x0000004006167824 */ /* 0x000fe200078e00ff */
[----:B------:R-:W-:Y:S01]  /*1210*/  LOP3.LUT R3, R3, 0x7, RZ, 0xc0, !PT ;  /* 0x0000000703037812 */ /* 0x000fe200078ec0ff */
[----:B------:R-:W-:Y:S01]  /*1220*/  IMAD.MOV.U32 R7, RZ, RZ, 0x1 ;  /* 0x00000001ff077424 */ /* 0x000fe200078e00ff */
[----:B------:R-:W-:Y:S01]  /*1230*/  ULEA.HI UR5, UR5, UR4, URZ, 0x5 ;  /* 0x0000000405057291 */ /* 0x000fe2000f8f283f */
[----:B------:R-:W-:Y:S01]  /*1240*/  LOP3.LUT R0, R0, 0x30, RZ, 0xc0, !PT ;  /* 0x0000003000007812 */ /* 0x000fe200078ec0ff */
[----:B------:R-:W-:Y:S01]  /*1250*/  IMAD.U32 R4, RZ, RZ, UR6 ;  /* 0x00000006ff047e24 */ /* 0x000fe2000f8e00ff */
[--C-:B------:R-:W-:Y:S01]  /*1260*/  LOP3.LUT R22, R22, 0x40, R3.reuse, 0xe2, !PT ;  /* 0x0000004016167812 */ /* 0x100fe200078ee203 */
[----:B------:R-:W-:Y:S01]  /*1270*/  USHF.R.S32.HI UR43, URZ, 0x5, UR5 ;  /* 0x000000053f2b7899 */ /* 0x000fe20008011405 */
[-C--:B------:R-:W-:Y:S01]  /*1280*/  IADD3 R3, RZ, -R0.reuse, -R3 ;  /* 0x80000000ff037210 */ /* 0x080fe20007ffe803 */
[----:B------:R-:W-:Y:S01]  /*1290*/  ULDC UR4, c[0x0][0x284] ;  /* 0x0000a10000047ab9 */ /* 0x000fe20000000800 */
[C---:B--2---:R-:W-:Y:S01]  /*12a0*/  LOP3.LUT R91, R93.reuse, 0x3, RZ, 0xc0, !PT ;  /* 0x000000035d5b7812 */ /* 0x044fe200078ec0ff */
[----:B------:R-:W-:Y:S01]  /*12b0*/  UISETP.LT.AND UP0, UPT, UR43, 0x1, UPT ;  /* 0x000000012b00788c */ /* 0x000fe2000bf01270 */
[----:B------:R-:W-:Y:S01]  /*12c0*/  LOP3.LUT R94, R93, 0x80, RZ, 0xc0, !PT ;  /* 0x000000805d5e7812 */ /* 0x000fe200078ec0ff */
[----:B------:R-:W-:Y:S01]  /*12d0*/  IMAD R3, R6, -0x40, R3 ;  /* 0xffffffc006037824 */ /* 0x000fe200078e0203 */
[----:B------:R-:W-:Y:S01]  /*12e0*/  LOP3.LUT R22, R22, R0, RZ, 0xfc, !PT ;  /* 0x0000000016167212 */ /* 0x000fe200078efcff */
[----:B------:R-:W-:Y:S01]  /*12f0*/  USEL UR44, UR43, 0x1, UP0 ;  /* 0x000000012b2c7887 */ /* 0x000fe20008000000 */
[-C--:B---3--:R-:W-:Y:S01]  /*1300*/  SHF.L.U32 R5, R5, R92.reuse, RZ ;  /* 0x0000005c05057219 */ /* 0x088fe200000006ff */
[----:B------:R-:W-:Y:S01]  /*1310*/  IMAD R91, R91, -0x2, R4 ;  /* 0xfffffffe5b5b7824 */ /* 0x000fe200078e0204 */
[----:B------:R-:W-:Y:S01]  /*1320*/  SHF.L.U32 R92, R7, R92, RZ ;  /* 0x0000005c075c7219 */ /* 0x000fe200000006ff */
[----:B------:R-:W-:Y:S01]  /*1330*/  IMAD.SHL.U32 R93, R93, 0x2, RZ ;  /* 0x000000025d5d7824 */ /* 0x000fe200078e00ff */
[----:B------:R-:W-:Y:S01]  /*1340*/  SHF.R.U32.HI R94, RZ, 0x7, R94 ;  /* 0x00000007ff5e7819 */ /* 0x000fe2000001165e */
[----:B------:R-:W-:Y:S01]  /*1350*/  VIADD R96, R3, UR4 ;  /* 0x0000000403607c36 */ /* 0x000fe20008000000 */
[----:B------:R-:W-:Y:S01]  /*1360*/  LOP3.LUT R95, RZ, R5, RZ, 0x33, !PT ;  /* 0x00000005ff5f7212 */ /* 0x000fe200078e33ff */
[----:B------:R-:W-:Y:S01]  /*1370*/  IMAD.MOV.U32 R23, RZ, RZ, RZ ;  /* 0x000000ffff177224 */ /* 0x000fe200078e00ff */
[----:B------:R-:W-:Y:S01]  /*1380*/  UIADD3 UR44, UR43, -UR44, URZ ;  /* 0x8000002c2b2c7290 */ /* 0x000fe2000fffe03f */
[----:B------:R-:W-:Y:S01]  /*1390*/  UMOV UR40, URZ ;  /* 0x0000003f00287c82 */ /* 0x000fe20008000000 */
[----:B------:R-:W-:-:S10]  /*13a0*/  UMOV UR41, URZ ;  /* 0x0000003f00297c82 */ /* 0x000fd40008000000 */
.L_x_166:
[----:B0-----:R-:W0:Y:S01]  /*13b0*/  SHFL.IDX PT, R0, R94, RZ, 0x1f ;  /* 0x00001fff5e007589 */ /* 0x001e2200000e0000 */
[----:B-1----:R-:W1:Y:S01]  /*13c0*/  S2UR UR7, SR_CgaCtaId ;  /* 0x00000000000779c3 */ /* 0x002e620000008800 */
[----:B------:R-:W-:Y:S01]  /*13d0*/  UMOV UR6, 0x400 ;  /* 0x0000040000067882 */ /* 0x000fe20000000000 */
[----:B0-----:R-:W-:Y:S01]  /*13e0*/  R2UR UR4, R0 ;  /* 0x00000000000472ca */ /* 0x001fe200000e0000 */
[----:B-1----:R-:W-:-:S12]  /*13f0*/  ULEA UR6, UR7, UR6, 0x18 ;  /* 0x0000000607067291 */ /* 0x002fd8000f8ec03f */
[----:B------:R-:W-:-:S04]  /*1400*/  ULEA.HI UR5, UR4, UR4, URZ, 0x1 ;  /* 0x0000000404057291 */ /* 0x000fc8000f8f083f */
[----:B------:R-:W-:-:S04]  /*1410*/  ULOP3.LUT UR5, UR5, 0x1ffffe, URZ, 0xc0, !UPT ;  /* 0x001ffffe05057892 */ /* 0x000fc8000f8ec03f */
[----:B------:R-:W-:-:S03]  /*1420*/  UIADD3 UR5, UR4, -UR5, URZ ;  /* 0x8000000504057290 */ /* 0x000fc6000fffe03f */
[----:B------:R-:W-:Y:S01]  /*1430*/  ULDC UR4, c[0x0][0x28c] ;  /* 0x0000a30000047ab9 */ /* 0x000fe20000000800 */
[----:B------:R-:W-:Y:S01]  /*1440*/  ULEA UR5, UR5, UR6, 0xb ;  /* 0x0000000605057291 */ /* 0x000fe2000f8e583f */
[----:B------:R-:W-:-:S03]  /*1450*/  ISETP.LT.AND P0, PT, RZ, UR4, PT ;  /* 0x00000004ff007c0c */ /* 0x000fc6000bf01270 */
[----:B------:R-:W-:-:S04]  /*1460*/  UIADD3 UR5, UR5, 0x100, URZ ;  /* 0x0000010005057890 */ /* 0x000fc8000fffe03f */
[----:B------:R-:W-:-:S04]  /*1470*/  USHF.R.U32.HI UR5, URZ, 0x4, UR5 ;  /* 0x000000043f057899 */ /* 0x000fc80008011605 */
[----:B------:R-:W-:-:S04]  /*1480*/  ULOP3.LUT UR5, UR5, 0x3fff, URZ, 0xc0, !UPT ;  /* 0x00003fff05057892 */ /* 0x000fc8000f8ec03f */
[----:B------:R-:W-:Y:S01]  /*1490*/  ULOP3.LUT UR45, UR5, 0x10000, URZ, 0xfc, !UPT ;  /* 0x00010000052d7892 */ /* 0x000fe2000f8efc3f */
[----:B---3--:R-:W-:Y:S11]  /*14a0*/  @P0 BRA `(.L_x_17) ;  /* 0x0000000000400947 */ /* 0x008ff60003800000 */
[----:B------:R-:W-:Y:S01]  /*14b0*/  MOV R0, 0x0 ;  /* 0x0000000000007802 */ /* 0x000fe20000000f00 */
[----:B------:R-:W-:Y:S01]  /*14c0*/  ULDC.64 UR4, c[0x4][0x68] ;  /* 0x01001a0000047ab9 */ /* 0x000fe20000000a00 */
[----:B------:R-:W-:Y:S01]  /*14d0*/  ULDC.64 UR6, c[0x4][0x8] ;  /* 0x0100020000067ab9 */ /* 0x000fe20000000a00 */
[----:B------:R-:W-:Y:S01]  /*14e0*/  IMAD.U32 R4, RZ, RZ, UR4 ;  /* 0x00000004ff047e24 */ /* 0x000fe2000f8e00ff */
[----:B------:R0:W1:Y:S01]  /*14f0*/  LDC.64 R14, c[0x4][R0] ;  /* 0x01000000000e7b82 */ /* 0x0000620000000a00 */
[----:B------:R-:W-:Y:S01]  /*1500*/  IMAD.U32 R5, RZ, RZ, UR5 ;  /* 0x00000005ff057e24 */ /* 0x000fe2000f8e00ff */
[----:B------:R-:W-:Y:S01]  /*1510*/  ULDC.64 UR4, c[0x4][0x70] ;  /* 0x01001c0000047ab9 */ /* 0x000fe20000000a00 */
[----:B------:R-:W-:Y:S02]  /*1520*/  IMAD.U32 R10, RZ, RZ, UR6 ;  /* 0x00000006ff0a7e24 */ /* 0x000fe4000f8e00ff */
[----:B------:R-:W-:Y:S02]  /*1530*/  IMAD.U32 R6, RZ, RZ, UR4 ;  /* 0x00000004ff067e24 */ /* 0x000fe4000f8e00ff */
[----:B------:R-:W-:-:S02]  /*1540*/  IMAD.U32 R7, RZ, RZ, UR5 ;  /* 0x00000005ff077e24 */ /* 0x000fc4000f8e00ff */
[----:B------:R-:W-:Y:S02]  /*1550*/  IMAD.U32 R11, RZ, RZ, UR7 ;  /* 0x00000007ff0b7e24 */ /* 0x000fe4000f8e00ff */
[----:B------:R-:W-:Y:S02]  /*1560*/  IMAD.MOV.U32 R8, RZ, RZ, 0x1e1 ;  /* 0x000001e1ff087424 */ /* 0x000fe400078e00ff */
[----:B------:R-:W-:Y:S02]  /*1570*/  IMAD.MOV.U32 R12, RZ, RZ, 0x1 ;  /* 0x00000001ff0c7424 */ /* 0x000fe400078e00ff */
[----:B0-----:R-:W-:-:S07]  /*1580*/  IMAD.MOV.U32 R13, RZ, RZ, RZ ;  /* 0x000000ffff0d7224 */ /* 0x001fce00078e00ff */
[----:B------:R-:W-:-:S07]  /*1590*/  LEPC R20, `(.L_x_17) ;  /* 0x000000001014794e */ /* 0x000fce0000000000 */
[----:B-1---5:R-:W-:Y:S05]  /*15a0*/  CALL.ABS.NOINC R14 ;  /* 0x000000000e007343 */ /* 0x022fea0003c00000 */
.L_x_17:
[----:B------:R-:W-:-:S04]  /*15b0*/  LOP3.LUT R0, R18, 0x1, RZ, 0xfc, !PT ;  /* 0x0000000112007812 */ /* 0x000fc800078efcff */
[----:B------:R-:W-:-:S13]  /*15c0*/  ISETP.NE.AND P0, PT, R0, 0x3, PT ;  /* 0x000000030000780c */ /* 0x000fda0003f05270 */
[----:B------:R-:W-:Y:S05]  /*15d0*/  @!P0 BRA `(.L_x_18) ;  /* 0x0000000000048947 */ /* 0x000fea0003800000 */
[----:B------:R-:W-:Y:S01]  /*15e0*/  BPT.TRAP 0x1 ;  /* 0x000000040000795c */ /* 0x000fe20000300000 */
.L_x_18:
[----:B------:R-:W0:Y:S01]  /*15f0*/  S2UR UR5, SR_CgaCtaId ;  /* 0x00000000000579c3 */ /* 0x000e220000008800 */
[----:B------:R-:W-:Y:S01]  /*1600*/  UMOV UR4, 0x400 ;  /* 0x0000040000047882 */ /* 0x000fe20000000000 */
[----:B------:R-:W-:Y:S02]  /*1610*/  IMAD.U32 R0, RZ, RZ, UR40 ;  /* 0x00000028ff007e24 */ /* 0x000fe4000f8e00ff */
[----:B------:R-:W-:-:S03]  /*1620*/  IMAD.U32 R3, RZ, RZ, UR41 ;  /* 0x00000029ff037e24 */ /* 0x000fc6000f8e00ff */
[----:B------:R-:W-:Y:S01]  /*1630*/  SHF.L.U32 R0, R0, 0x1f, RZ ;  /* 0x0000001f00007819 */ /* 0x000fe200000006ff */
[----:B0-----:R-:W-:-:S06]  /*1640*/  ULEA UR4, UR5, UR4, 0x18 ;  /* 0x0000000405047291 */ /* 0x001fcc000f8ec03f */
[----:B------:R-:W-:-:S04]  /*1650*/  IMAD.U32 R6, RZ, RZ, UR4 ;  /* 0x00000004ff067e24 */ /* 0x000fc8000f8e00ff */
[----:B------:R-:W-:-:S04]  /*1660*/  IMAD R3, R3, 0x8, R6 ;  /* 0x0000000803037824 */ /* 0x000fc800078e0206 */
[----:B------:R0:W1:Y:S01]  /*1670*/  SYNCS.PHASECHK.TRANS64.TRYWAIT P1, [R3+URZ], R0 ;  /* 0x00000000030075a7 */ /* 0x000062000802017f */
[----:B------:R-:W-:Y:S05]  /*1680*/  @!P0 BRA `(.L_x_19) ;  /* 0x0000000000048947 */ /* 0x000fea0003800000 */
[----:B------:R-:W-:Y:S01]  /*1690*/  BPT.TRAP 0x1 ;  /* 0x000000040000795c */ /* 0x000fe20000300000 */
.L_x_19:
[----:B------:R-:W-:-:S05]  /*16a0*/  IMAD.U32 R4, RZ, RZ, UR44 ;  /* 0x0000002cff047e24 */ /* 0x000fca000f8e00ff */
[----:B------:R-:W-:Y:S01]  /*16b0*/  ISETP.GE.AND P2, PT, R4, 0x1, PT ;  /* 0x000000010400780c */ /* 0x000fe20003f46270 */
[----:B-1----:R-:W-:-:S12]  /*16c0*/  @P1 BRA `(.L_x_20) ;  /* 0x0000000000081947 */ /* 0x002fd80003800000 */
[----:B------:R-:W1:Y:S02]  /*16d0*/  SYNCS.PHASECHK.TRANS64.TRYWAIT P1, [R3+URZ], R0 ;  /* 0x00000000030075a7 */ /* 0x000e64000802017f */
[----:B-1----:R-:W-:Y:S05]  /*16e0*/  @!P1 BRA `(.L_x_21) ;  /* 0x0000005400389947 */ /* 0x002fea0003800000 */
.L_x_20:
[----:B------:R-:W-:Y:S05]  /*16f0*/  WARPSYNC.ALL ;  /* 0x0000000000007948 */ /* 0x000fea0003800000 */
[----:B------:R-:W-:Y:S01]  /*1700*/  R2UR UR4, R6 ;  /* 0x00000000060472ca */ /* 0x000fe200000e0000 */
[----:B------:R-:W-:Y:S01]  /*1710*/  WARPGROUP.ARRIVE ;  /* 0x00000000000079c5 */ /* 0x000fe20000000000 */
[----:B------:R-:W-:Y:S01]  /*1720*/  UMOV UR5, 0xc0000010 ;  /* 0xc000001000057882 */ /* 0x000fe20000000000 */
[----:B------:R-:W-:-:S10]  /*1730*/  UMOV UR7, 0xc0000010 ;  /* 0xc000001000077882 */ /* 0x000fd40000000000 */
[----:B------:R-:W-:-:S04]  /*1740*/  UIADD3 UR4, UR4, 0x4100, URZ ;  /* 0x0000410004047890 */ /* 0x000fc8000fffe03f */
[----:B------:R-:W-:-:S04]  /*1750*/  USHF.R.U32.HI UR4, URZ, 0x4, UR4 ;  /* 0x000000043f047899 */ /* 0x000fc80008011604 */
[----:B------:R-:W-:-:S04]  /*1760*/  ULOP3.LUT UR4, UR4, 0x3fff, URZ, 0xc0, !UPT ;  /* 0x00003fff04047892 */ /* 0x000fc8000f8ec03f */
[----:B------:R-:W-:Y:S02]  /*1770*/  ULOP3.LUT UR9, UR4, 0x10000, URZ, 0xfc, !UPT ;  /* 0x0001000004097892 */ /* 0x000fe4000f8efc3f */
[----:B------:R-:W-:Y:S02]  /*1780*/  ULEA UR4, UR41, UR45, 0x8 ;  /* 0x0000002d29047291 */ /* 0x000fe4000f8e403f */
[----:B------:R-:W-:-:S09]  /*1790*/  ULEA UR6, UR41, UR9, 0x8 ;  /* 0x0000000929067291 */ /* 0x000fd2000f8e403f */
[----:B------:R-:W-:Y:S03]  /*17a0*/  IGMMA.64x128x32.S8.S8 R24, gdesc[UR4], RZ, !UPT, gsb0 ;  /* 0x03600000041879f1 */ /* 0x000fe6000c0410ff */
[----:B------:R-:W-:Y:S02]  /*17b0*/  WARPGROUP.DEPBAR.LE gsb0, 0x0 ;  /* 0x00008000000079c5 */ /* 0x000fe40000010000 */
[----:B------:R-:W-:Y:S05]  /*17c0*/  @!P2 BRA `(.L_x_22) ;  /* 0x0000000000cca947 */ /* 0x000fea0003800000 */
[----:B------:R-:W-:Y:S01]  /*17d0*/  UIADD3 UR4, UR41, 0x1, URZ ;  /* 0x0000000129047890 */ /* 0x000fe2000fffe03f */
[----:B01----:R-:W-:Y:S02]  /*17e0*/  IMAD.U32 R0, RZ, RZ, UR44 ;  /* 0x0000002cff007e24 */ /* 0x003fe4000f8e00ff */
[----:B------:R-:W-:Y:S01]  /*17f0*/  IMAD.U32 R3, RZ, RZ, UR41 ;  /* 0x00000029ff037e24 */ /* 0x000fe2000f8e00ff */
[----:B------:R-:W-:-:S04]  /*1800*/  UISETP.NE.AND UP0, UPT, UR4, 0x4, UPT ;  /* 0x000000040400788c */ /* 0x000fc8000bf05270 */
[----:B------:R-:W-:Y:S02]  /*1810*/  USEL UR5, URZ, 0x1, UP0 ;  /* 0x000000013f057887 */ /* 0x000fe40008000000 */
[----:B------:R-:W-:Y:S02]  /*1820*/  USEL UR8, UR4, URZ, UP0 ;  /* 0x0000003f04087287 */ /* 0x000fe40008000000 */
[----:B------:R-:W-:-:S06]  /*1830*/  ULOP3.LUT UR5, UR40, UR5, URZ, 0x3c, !UPT ;  /* 0x0000000528057292 */ /* 0x000fcc000f8e3c3f */
[----:B------:R-:W-:-:S07]  /*1840*/  IMAD.U32 R7, RZ, RZ, UR5 ;  /* 0x00000005ff077e24 */ /* 0x000fce000f8e00ff */
.L_x_29:
[----:B------:R-:W-:Y:S05]  /*1850*/  @!P0 BRA `(.L_x_23) ;  /* 0x0000000000048947 */ /* 0x000fea0003800000 */
[----:B------:R-:W-:Y:S01]  /*1860*/  BPT.TRAP 0x1 ;  /* 0x000000040000795c */ /* 0x000fe20000300000 */
.L_x_23:
[----:B------:R-:W0:Y:S01]  /*1870*/  S2UR UR5, SR_CgaCtaId ;  /* 0x00000000000579c3 */ /* 0x000e220000008800 */
[----:B------:R-:W-:Y:S01]  /*1880*/  UMOV UR4, 0x400 ;  /* 0x0000040000047882 */ /* 0x000fe20000000000 */
[----:B------:R-:W-:Y:S01]  /*1890*/  IMAD.U32 R5, RZ, RZ, UR8 ;  /* 0x00000008ff057e24 */ /* 0x000fe2000f8e00ff */
[----:B------:R-:W-:Y:S01]  /*18a0*/  SHF.L.U32 R4, R7, 0x1f, RZ ;  /* 0x0000001f07047819 */ /* 0x000fe200000006ff */
[----:B0-----:R-:W-:-:S06]  /*18b0*/  ULEA UR4, UR5, UR4, 0x18 ;  /* 0x0000000405047291 */ /* 0x001fcc000f8ec03f */
[----:B------:R-:W-:-:S04]  /*18c0*/  IMAD.U32 R6, RZ, RZ, UR4 ;  /* 0x00000004ff067e24 */ /* 0x000fc8000f8e00ff */
[----:B------:R-:W-:-:S04]  /*18d0*/  IMAD R5, R5, 0x8, R6 ;  /* 0x0000000805057824 */ /* 0x000fc800078e0206 */
[----:B------:R0:W1:Y:S01]  /*18e0*/  SYNCS.PHASECHK.TRANS64.TRYWAIT P1, [R5+URZ], R4 ;  /* 0x00000004050075a7 */ /* 0x000062000802017f */
[----:B------:R-:W-:Y:S05]  /*18f0*/  @!P0 BRA `(.L_x_24) ;  /* 0x0000000000048947 */ /* 0x000fea0003800000 */
[----:B------:R-:W-:Y:S01]  /*1900*/  BPT.TRAP 0x1 ;  /* 0x000000040000795c */ /* 0x000fe20000300000 */
.L_x_24:
[----:B-1----:R-:W-:Y:S05]  /*1910*/  @P1 BRA `(.L_x_25) ;  /* 0x0000000000081947 */ /* 0x002fea0003800000 */
[----:B------:R-:W1:Y:S02]  /*1920*/  SYNCS.PHASECHK.TRANS64.TRYWAIT P1, [R5+URZ], R4 ;  /* 0x00000004050075a7 */ /* 0x000e64000802017f */
[----:B-1----:R-:W-:Y:S05]  /*1930*/  @!P1 BRA `(.L_x_26) ;  /* 0x0000005000b89947 */ /* 0x002fea0003800000 */
.L_x_25:
[----:B------:R-:W-:Y:S01]  /*1940*/  ULEA UR4, UR8, UR45, 0x8 ;  /* 0x0000002d08047291 */ /* 0x000fe2000f8e403f */
[----:B------:R-:W-:Y:S01]  /*1950*/  WARPGROUP.ARRIVE ;  /* 0x00000000000079c5 */ /* 0x000fe20000000000 */
[----:B------:R-:W-:Y:S01]  /*1960*/  ULEA UR6, UR8, UR9, 0x8 ;  /* 0x0000000908067291 */ /* 0x000fe2000f8e403f */
[----:B------:R-:W-:Y:S01]  /*1970*/  UMOV UR5, 0xc0000010 ;  /* 0xc000001000057882 */ /* 0x000fe20000000000 */
[----:B------:R-:W-:-:S07]  /*1980*/  UMOV UR7, 0xc0000010 ;  /* 0xc000001000077882 */ /* 0x000fce0000000000 */
[----:B------:R-:W-:Y:S03]  /*1990*/  IGMMA.64x128x32.S8.S8 R24, gdesc[UR4], R24, gsb0 ;  /* 0x03600000041879f1 */ /* 0x000fe60008041018 */
[----:B------:R-:W-:Y:S02]  /*19a0*/  WARPGROUP.DEPBAR.LE gsb0, 0x0 ;  /* 0x00008000000079c5 */ /* 0x000fe40000010000 */
[----:B------:R-:W-:Y:S05]  /*19b0*/  @!P0 BRA `(.L_x_27) ;  /* 0x0000000000048947 */ /* 0x000fea0003800000 */
[----:B------:R-:W-:Y:S01]  /*19c0*/  BPT.TRAP 0x1 ;  /* 0x000000040000795c */ /* 0x000fe20000300000 */
.L_x_27:
[----:B------:R-:W-:-:S13]  /*19d0*/  ISETP.NE.AND P1, PT, R100, RZ, PT ;  /* 0x000000ff6400720c */ /* 0x000fda0003f25270 */
[----:B01----:R-:W-:-:S04]  /*19e0*/  @P1 IMAD R4, R3, 0x8, R6 ;  /* 0x0000000803041824 */ /* 0x003fc800078e0206 */
[----:B------:R-:W-:-:S05]  /*19f0*/  @P1 VIADD R4, R4, 0x20 ;  /* 0x0000002004041836 */ /* 0x000fca0000000000 */
[----:B------:R-:W-:-:S04]  /*1a00*/  @P1 PRMT R4, R19, 0x654, R4 ;  /* 0x0000065413041816 */ /* 0x000fc80000000004 */
[----:B------:R0:W-:Y:S01]  /*1a10*/  @P1 SYNCS.ARRIVE.TRANS64.RED.A1T0 RZ, [R4+URZ], RZ ;  /* 0x000000ff04ff19a7 */ /* 0x0001e2000810043f */
[----:B------:R-:W-:-:S13]  /*1a20*/  ISETP.GT.U32.AND P1, PT, R18, 0x1, PT ;  /* 0x000000011200780c */ /* 0x000fda0003f24070 */
[----:B0-----:R-:W-:Y:S05]  /*1a30*/  @P1 BRA `(.L_x_28) ;  /* 0x0000000000041947 */ /* 0x001fea0003800000 */
[----:B------:R-:W-:Y:S01]  /*1a40*/  BPT.TRAP 0x1 ;  /* 0x000000040000795c */ /* 0x000fe20000300000 */
.L_x_28:
[----:B------:R-:W-:Y:S01]  /*1a50*/  UIADD3 UR8, UR8, 0x1, URZ ;  /* 0x0000000108087890 */ /* 0x000fe2000fffe03f */
[C---:B------:R-:W-:Y:S01]  /*1a60*/  ISETP.GT.AND P2, PT, R0.reuse, 0x1, PT ;  /* 0x000000010000780c */ /* 0x040fe20003f44270 */
[----:B------:R-:W-:Y:S02]  /*1a70*/  VIADD R3, R3, 0x1 ;  /* 0x0000000103037836 */ /* 0x000fe40000000000 */
[----:B------:R-:W-:Y:S01]  /*1a80*/  UISETP.NE.AND UP0, UPT, UR8, 0x4, UPT ;  /* 0x000000040800788c */ /* 0x000fe2000bf05270 */
[----:B------:R-:W-:Y:S02]  /*1a90*/  VIADD R0, R0, 0xffffffff ;  /* 0xffffffff00007836 */ /* 0x000fe40000000000 */
[C---:B------:R-:W-:Y:S01]  /*1aa0*/  ISETP.NE.AND P1, PT, R3.reuse, 0x4, PT ;  /* 0x000000040300780c */ /* 0x040fe20003f25270 */
[----:B------:R-:W-:Y:S02]  /*1ab0*/  USEL UR4, URZ, 0x1, UP0 ;  /* 0x000000013f047887 */ /* 0x000fe40008000000 */
[----:B------:R-:W-:Y:S01]  /*1ac0*/  USEL UR8, UR8, URZ, UP0 ;  /* 0x0000003f08087287 */ /* 0x000fe20008000000 */
[----:B------:R-:W-:-:S03]  /*1ad0*/  SEL R3, R3, RZ, P1 ;  /* 0x000000ff03037207 */ /* 0x000fc60000800000 */
[----:B------:R-:W-:Y:S01]  /*1ae0*/  LOP3.LUT R7, R7, UR4, RZ, 0x3c, !PT ;  /* 0x0000000407077c12 */ /* 0x000fe2000f8e3cff */
[----:B------:R-:W-:Y:S07]  /*1af0*/  @P2 BRA `(.L_x_29) ;  /* 0xfffffffc00542947 */ /* 0x000fee000383ffff */
.L_x_22:
[----:B01----:R-:W0:Y:S02]  /*1b00*/  LDC R0, c[0x0][0x28c] ;  /* 0x0000a300ff007b82 */ /* 0x003e240000000800 */
[----:B0-----:R-:W-:-:S13]  /*1b10*/  ISETP.GE.AND P1, PT, R0, 0x1, PT ;  /* 0x000000010000780c */ /* 0x001fda0003f26270 */
[----:B------:R-:W-:Y:S05]  /*1b20*/  @!P1 BRA `(.L_x_30) ;  /* 0x0000000000389947 */ /* 0x000fea0003800000 */
[----:B------:R-:W-:Y:S05]  /*1b30*/  @!P0 BRA `(.L_x_31) ;  /* 0x0000000000048947 */ /* 0x000fea0003800000 */
[----:B------:R-:W-:Y:S01]  /*1b40*/  BPT.TRAP 0x1 ;  /* 0x000000040000795c */ /* 0x000fe20000300000 */
.L_x_31:
[----:B------:R-:W-:-:S13]  /*1b50*/  ISETP.NE.AND P0, PT, R100, RZ, PT ;  /* 0x000000ff6400720c */ /* 0x000fda0003f05270 */
[----:B------:R-:W-:-:S05]  /*1b60*/  VOTEU.ANY UP0, P0 ;  /* 0x00000000003f7886 */ /* 0x000fca0000000100 */
[----:B------:R-:W-:-:S06]  /*1b70*/  @UP0 UIADD3 UR4, UR44, UR41, URZ ;  /* 0x000000292c040290 */ /* 0x000fcc000fffe03f */
[----:B------:R-:W-:-:S04]  /*1b80*/  IMAD.U32 R0, RZ, RZ, UR4 ;  /* 0x00000004ff007e24 */ /* 0x000fc8000f8e00ff */
[----:B------:R-:W-:-:S05]  /*1b90*/  @P0 IMAD.SHL.U32 R0, R0, 0x8, RZ ;  /* 0x0000000800000824 */ /* 0x000fca00078e00ff */
[----:B------:R-:W-:-:S04]  /*1ba0*/  @P0 LOP3.LUT R0, R0, 0x18, RZ, 0xc0, !PT ;  /* 0x0000001800000812 */ /* 0x000fc800078ec0ff */
[----:B------:R-:W-:-:S04]  /*1bb0*/  @P0 IADD3 R0, R6, 0x20, R0 ;  /* 0x0000002006000810 */ /* 0x000fc80007ffe000 */
[----:B------:R-:W-:-:S04]  /*1bc0*/  @P0 PRMT R0, R19, 0x654, R0 ;  /* 0x0000065413000816 */ /* 0x000fc80000000000 */
[----:B------:R0:W-:Y:S01]  /*1bd0*/  @P0 SYNCS.ARRIVE.TRANS64.RED.A1T0 RZ, [R0+URZ], RZ ;  /* 0x000000ff00ff09a7 */ /* 0x0001e2000810043f */
[----:B------:R-:W-:-:S13]  /*1be0*/  ISETP.GT.U32.AND P0, PT, R18, 0x1, PT ;  /* 0x000000011200780c */ /* 0x000fda0003f04070 */
[----:B0-----:R-:W-:Y:S05]  /*1bf0*/  @P0 BRA `(.L_x_30) ;  /* 0x0000000000040947 */ /* 0x001fea0003800000 */
[----:B------:R-:W-:Y:S01]  /*1c00*/  BPT.TRAP 0x1 ;  /* 0x000000040000795c */ /* 0x000fe20000300000 */
.L_x_30:
[----:B------:R-:W-:Y:S01]  /*1c10*/  UIADD3 UR41, UR43, UR41, URZ ;  /* 0x000000292b297290 */ /* 0x000fe2000fffe03f */
[----:B------:R-:W-:Y:S01]  /*1c20*/  IMAD.SHL.U32 R98, R98, 0x80, RZ ;  /* 0x0000008062627824 */ /* 0x000fe200078e00ff */
[----:B------:R-:W-:Y:S01]  /*1c30*/  ULDC UR5, c[0x0][0x288] ;  /* 0x0000a20000057ab9 */ /* 0x000fe20000000800 */
[----:B------:R-:W-:Y:S01]  /*1c40*/  IMAD.SHL.U32 R3, R99, 0x80, RZ ;  /* 0x0000008063037824 */ /* 0x000fe200078e00ff */
[----:B------:R-:W-:Y:S01]  /*1c50*/  USHF.R.U32.HI UR4, URZ, 0x2, UR41 ;  /* 0x000000023f047899 */ /* 0x000fe20008011629 */
[----:B------:R-:W-:Y:S01]  /*1c60*/  SHF.R.S32.HI R12, RZ, 0x1f, R88 ;  /* 0x0000001fff0c7819 */ /* 0x000fe20000011458 */
[----:B------:R-:W-:Y:S01]  /*1c70*/  ULDC UR8, c[0x0][0x284] ;  /* 0x0000a10000087ab9 */ /* 0x000fe20000000800 */
[C---:B------:R-:W-:Y:S01]  /*1c80*/  ISETP.GE.AND P0, PT, R98.reuse, UR5, PT ;  /* 0x0000000562007c0c */ /* 0x040fe2000bf06270 */
[----:B------:R-:W-:Y:S01]  /*1c90*/  ULOP3.LUT UR4, UR4, 0x1, URZ, 0xc0, !UPT ;  /* 0x0000000104047892 */ /* 0x000fe2000f8ec03f */
[----:B------:R-:W-:Y:S01]  /*1ca0*/  LOP3.LUT R8, R98, 0x6, R93, 0xf8, !PT ;  /* 0x0000000662087812 */ /* 0x000fe200078ef85d */
[----:B------:R-:W-:Y:S01]  /*1cb0*/  UISETP.GT.U32.AND UP1, UPT, UR41, 0x3, UPT ;  /* 0x000000032900788c */ /* 0x000fe2000bf24070 */
[----:B------:R-:W-:Y:S01]  /*1cc0*/  ISETP.GE.OR P0, PT, R3, UR8, P0 ;  /* 0x0000000803007c0c */ /* 0x000fe20008706670 */
[----:B------:R-:W-:Y:S01]  /*1cd0*/  UISETP.NE.U32.AND UP0, UPT, UR4, 0x1, UPT ;  /* 0x000000010400788c */ /* 0x000fe2000bf05070 */
[--C-:B------:R-:W-:Y:S01]  /*1ce0*/  SHF.R.S32.HI R9, RZ, 0x1f, R8.reuse ;  /* 0x0000001fff097819 */ /* 0x100fe20000011408 */
[----:B------:R-:W-:Y:S01]  /*1cf0*/  ULDC.64 UR6, c[0x0][0x5d0] ;  /* 0x0001740000067ab9 */ /* 0x000fe20000000a00 */
[----:B------:R-:W-:Y:S01]  /*1d00*/  UISETP.LT.U32.AND UP1, UPT, UR43, 0x4, UP1 ;  /* 0x000000042b00788c */ /* 0x000fe20008f21070 */
[----:B------:R-:W-:Y:S01]  /*1d10*/  IMAD R5, R12, UR6, RZ ;  /* 0x000000060c057c24 */ /* 0x000fe2000f8e02ff */
[----:B------:R-:W-:Y:S01]  /*1d20*/  UISETP.GT.U32.AND UP0, UPT, UR43, 0x3, !UP0 ;  /* 0x000000032b00788c */ /* 0x000fe2000c704070 */
[----:B------:R-:W-:Y:S01]  /*1d30*/  IMAD.MOV.U32 R0, RZ, RZ, -0x1 ;  /* 0xffffffffff007424 */ /* 0x000fe200078e00ff */
[----:B------:R-:W-:Y:S01]  /*1d40*/  USEL UR5, URZ, 0x1, !UP1 ;  /* 0x000000013f057887 */ /* 0x000fe2000c800000 */
[C---:B------:R-:W-:Y:S01]  /*1d50*/  IMAD R7, R88.reuse, UR7, R5 ;  /* 0x0000000758077c24 */ /* 0x040fe2000f8e0205 */
[----:B------:R-:W-:Y:S01]  /*1d60*/  USEL UR4, URZ, 0x1, !UP0 ;  /* 0x000000013f047887 */ /* 0x000fe2000c000000 */
[----:B------:R-:W-:Y:S01]  /*1d70*/  IMAD.WIDE.U32 R4, R88, UR6, R8 ;  /* 0x0000000658047c25 */ /* 0x000fe2000f8e0008 */
[----:B------:R-:W-:-:S02]  /*1d80*/  ULOP3.LUT UR41, UR41, 0x3, URZ, 0xc0, !UPT ;  /* 0x0000000329297892 */ /* 0x000fc4000f8ec03f */
[----:B------:R-:W-:Y:S01]  /*1d90*/  ULOP3.LUT UR40, UR4, UR40, UR5, 0x96, !UPT ;  /* 0x0000002804287292 */ /* 0x000fe2000f8e9605 */
[----:B------:R-:W-:Y:S01]  /*1da0*/  IMAD.IADD R5, R5, 0x1, R7 ;  /* 0x0000000105057824 */ /* 0x000fe200078e0207 */
[----:B------:R-:W-:Y:S10]  /*1db0*/  @P0 BRA `(.L_x_32) ;  /* 0x0000003000ac0947 */ /* 0x000ff40003800000 */
[----:B------:R-:W0:Y:S01]  /*1dc0*/  LDC.64 R10, c[0x0][0x5c8] ;  /* 0x00017200ff0a7b82 */ /* 0x000e220000000a00 */
[----:B------:R-:W-:Y:S01]  /*1dd0*/  IMAD.WIDE R14, R99, 0x80, R22 ;  /* 0x00000080630e7825 */ /* 0x000fe200078e0216 */
[----:B------:R-:W-:Y:S01]  /*1de0*/  ULDC.64 UR4, c[0x0][0x5c0] ;  /* 0x0001700000047ab9 */ /* 0x000fe20000000a00 */
[----:B------:R-:W-:Y:S02]  /*1df0*/  BSSY B0, `(.L_x_32) ;  /* 0x0000327000007945 */ /* 0x000fe40003800000 */
[----:B------:R-:W-:Y:S02]  /*1e00*/  IMAD.IADD R101, R96, 0x1, -R3 ;  /* 0x0000000160657824 */ /* 0x000fe400078e0a03 */
[----:B------:R-:W-:Y:S02]  /*1e10*/  IMAD.IADD R3, R91, 0x1, -R98 ;  /* 0x000000015b037824 */ /* 0x000fe400078e0a62 */
[-C--:B0-----:R-:W-:Y:S02]  /*1e20*/  IMAD R6, R15, R10.reuse, RZ ;  /* 0x0000000a0f067224 */ /* 0x081fe400078e02ff */
[----:B------:R-:W-:-:S04]  /*1e30*/  IMAD.WIDE.U32 R4, R14, R10, R4 ;  /* 0x0000000a0e047225 */ /* 0x000fc800078e0004 */
[----:B------:R-:W-:Y:S01]  /*1e40*/  IMAD R7, R14, R11, R6 ;  /* 0x0000000b0e077224 */ /* 0x000fe200078e0206 */
[----:B------:R-:W-:-:S03]  /*1e50*/  IADD3 R4, P0, R4, UR4, RZ ;  /* 0x0000000404047c10 */ /* 0x000fc6000ff1e0ff */
[----:B------:R-:W-:Y:S01]  /*1e60*/  IMAD.IADD R7, R5, 0x1, R7 ;  /* 0x0000000105077824 */ /* 0x000fe200078e0207 */
[----:B------:R-:W-:-:S04]  /*1e70*/  LEA R6, P1, R10, R4, 0x3 ;  /* 0x000000040a067211 */ /* 0x000fc800078218ff */
[----:B------:R-:W-:Y:S02]  /*1e80*/  IADD3.X R5, R7, UR5, RZ, P0, !PT ;  /* 0x0000000507057c10 */ /* 0x000fe400087fe4ff */
[----:B-----5:R-:W-:Y:S02]  /*1e90*/  ISETP.NE.AND P0, PT, R90, RZ, PT ;  /* 0x000000ff5a00720c */ /* 0x020fe40003f05270 */
[----:B------:R-:W-:-:S11]  /*1ea0*/  LEA.HI.X R7, R10, R5, R11, 0x3, P1 ;  /* 0x000000050a077211 */ /* 0x000fd600008f1c0b */
[----:B------:R-:W-:Y:S05]  /*1eb0*/  @!P0 BRA `(.L_x_33) ;  /* 0x0000002400608947 */ /* 0x000fea0003800000 */
[----:B------:R-:W0:Y:S01]  /*1ec0*/  LDC.64 R102, c[0x0][0x5b0] ;  /* 0x00016c00ff667b82 */ /* 0x000e220000000a00 */
[----:B------:R-:W-:Y:S01]  /*1ed0*/  ULDC.64 UR4, c[0x0][0x5b8] ;  /* 0x00016e0000047ab9 */ /* 0x000fe20000000a00 */
[----:B------:R-:W-:Y:S01]  /*1ee0*/  ISETP.GE.AND P1, PT, R101, 0x1, PT ;  /* 0x000000016500780c */ /* 0x000fe20003f26270 */
[----:B------:R-:W-:Y:S01]  /*1ef0*/  IMAD R11, R12, UR4, RZ ;  /* 0x000000040c0b7c24 */ /* 0x000fe2000f8e02ff */
[----:B------:R-:W-:Y:S01]  /*1f00*/  BSSY B1, `(.L_x_34) ;  /* 0x000000e000017945 */ /* 0x000fe20003800000 */
[C---:B------:R-:W-:Y:S01]  /*1f10*/  IMAD.WIDE.U32 R20, R88.reuse, UR4, R8 ;  /* 0x0000000458147c25 */ /* 0x040fe2000f8e0008 */
[----:B------:R-:W-:Y:S02]  /*1f20*/  ISETP.LT.OR P2, PT, R3, 0x1, !P1 ;  /* 0x000000010300780c */ /* 0x000fe40004f41670 */
[----:B------:R-:W1:Y:S01]  /*1f30*/  LDC.64 R104, c[0x0][0x5a8] ;  /* 0x00016a00ff687b82 */ /* 0x000e620000000a00 */
[----:B------:R-:W-:Y:S02]  /*1f40*/  IMAD R11, R88, UR5, R11 ;  /* 0x00000005580b7c24 */ /* 0x000fe4000f8e020b */
[----:B------:R-:W-:-:S02]  /*1f50*/  IMAD.MOV.U32 R12, RZ, RZ, R20 ;  /* 0x000000ffff0c7224 */ /* 0x000fc400078e0014 */
[----:B------:R-:W-:Y:S02]  /*1f60*/  IMAD.IADD R13, R21, 0x1, R11 ;  /* 0x00000001150d7824 */ /* 0x000fe400078e020b */
[-C--:B0-----:R-:W-:Y:S02]  /*1f70*/  IMAD R10, R15, R102.reuse, RZ ;  /* 0x000000660f0a7224 */ /* 0x081fe400078e02ff */
[----:B------:R-:W-:-:S04]  /*1f80*/  IMAD.WIDE.U32 R8, R14, R102, R12 ;  /* 0x000000660e087225 */ /* 0x000fc800078e000c */
[----:B------:R-:W-:Y:S01]  /*1f90*/  IMAD R99, R14, R103, R10 ;  /* 0x000000670e637224 */ /* 0x000fe200078e020a */
[----:B-1----:R-:W-:-:S04]  /*1fa0*/  IADD3 R8, P0, R8, R104, RZ ;  /* 0x0000006808087210 */ /* 0x002fc80007f1e0ff */
[----:B------:R-:W-:Y:S01]  /*1fb0*/  IADD3.X R9, R105, R9, R99, P0, !PT ;  /* 0x0000000969097210 */ /* 0x000fe200007fe463 */
[----:B------:R-:W-:Y:S08]  /*1fc0*/  @P2 BRA `(.L_x_35) ;  /* 0x0000000000042947 */ /* 0x000ff00003800000 */
[----:B------:R0:W5:Y:S02]  /*1fd0*/  LDG.E.U8 R97, desc[UR38][R8.64] ;  /* 0x0000002608617981 */ /* 0x000164000c1e1100 */
.L_x_35:
[----:B------:R-:W-:Y:S05]  /*1fe0*/  BSYNC B1 ;  /* 0x0000000000017941 */ /* 0x000fea0003800000 */
.L_x_34:
[----:B-----5:R-:W-:Y:S01]  /*1ff0*/  LOP3.LUT R10, R97, 0xffff, RZ, 0xc0, !PT ;  /* 0x0000ffff610a7812 */ /* 0x020fe200078ec0ff */
[----:B------:R-:W-:Y:S01]  /*2000*/  BSSY B1, `(.L_x_36) ;  /* 0x0000010000017945 */ /* 0x000fe20003800000 */
[----:B------:R-:W-:Y:S02]  /*2010*/  SHF.L.U64.HI R11, R102, 0x3, R103 ;  /* 0x00000003660b7819 */ /* 0x000fe40000010267 */
[----:B------:R-:W-:Y:S01]  /*2020*/  PRMT R15, R10, 0x8880, RZ ;  /* 0x000088800a0f7816 */ /* 0x000fe200000000ff */
[----:B------:R-:W-:Y:S01]  /*2030*/  IMAD.SHL.U32 R10, R102, 0x8, RZ ;  /* 0x00000008660a7824 */ /* 0x000fe200078e00ff */
[----:B------:R-:W-:-:S03]  /*2040*/  ISETP.GE.AND P0, PT, R101, 0x9, PT ;  /* 0x000000096500780c */ /* 0x000fc60003f06270 */
[----:B------:R-:W-:Y:S02]  /*2050*/  IMAD R88, R15, R90, RZ ;  /* 0x0000005a0f587224 */ /* 0x000fe400078e02ff */
[----:B------:R-:W-:-:S04]  /*2060*/  IMAD.WIDE.U32 R10, R14, R102, R10 ;  /* 0x000000660e0a7225 */ /* 0x000fc800078e000a */
[----:B------:R-:W-:Y:S01]  /*2070*/  @!P2 IMAD R15, R24, R89, R88 ;  /* 0x00000059180fa224 */ /* 0x000fe200078e0258 */
[----:B------:R-:W-:Y:S01]  /*2080*/  IADD3 R10, P3, P4, R20, R104, R10 ;  /* 0x00000068140a7210 */ /* 0x000fe20007c7e00a */
[----:B------:R-:W-:-:S03]  /*2090*/  IMAD.IADD R14, R99, 0x1, R11 ;  /* 0x00000001630e7824 */ /* 0x000fc600078e020b */
[----:B------:R1:W-:Y:S01]  /*20a0*/  @!P2 STG.E.U8 desc[UR38][R4.64], R15 ;  /* 0x0000000f0400a986 */ /* 0x0003e2000c101126 */
[----:B------:R-:W-:-:S13]  /*20b0*/  ISETP.LT.OR P2, PT, R3, 0x2, !P1 ;  /* 0x000000020300780c */ /* 0x000fda0004f41670 */
[----:B-1----:R-:W-:Y:S05]  /*20c0*/  @P2 BRA `(.L_x_37) ;  /* 0x00000000000c2947 */ /* 0x002fea0003800000 */
[----:B------:R-:W2:Y:S02]  /*20d0*/  LDG.E.U8 R97, desc[UR38][R8.64+0x1] ;  /* 0x0000012608617981 */ /* 0x000ea4000c1e1100 */
[----:B--2---:R-:W-:-:S05]  /*20e0*/  PRMT R15, R97, 0x8880, RZ ;  /* 0x00008880610f7816 */ /* 0x004fca00000000ff */
[----:B------:R-:W-:-:S07]  /*20f0*/  IMAD R88, R15, R90, RZ ;  /* 0x0000005a0f587224 */ /* 0x000fce00078e02ff */
.L_x_37:
[----:B------:R-:W-:Y:S05]  /*2100*/  BSYNC B1 ;  /* 0x0000000000017941 */ /* 0x000fea0003800000 */
.L_x_36:
[----:B------:R-:W-:Y:S01]  /*2110*/  IADD3.X R11, R13, R105, R14, P3, P4 ;  /* 0x000000690d0b7210 */ /* 0x000fe20001fe840e */
[----:B------:R-:W-:Y:S01]  /*2120*/  @!P2 IMAD R25, R25, R89, R88 ;  /* 0x000000591919a224 */ /* 0x000fe200078e0258 */
[C---:B------:R-:W-:Y:S01]  /*2130*/  ISETP.LT.OR P3, PT, R3.reuse, 0x1, !P0 ;  /* 0x000000010300780c */ /* 0x040fe20004761670 */
[----:B------:R-:W-:Y:S01]  /*2140*/  BSSY B1, `(.L_x_38) ;  /* 0x0000008000017945 */ /* 0x000fe20003800000 */
[C---:B------:R-:W-:Y:S02]  /*2150*/  ISETP.LT.OR P4, PT, R3.reuse, 0x9, !P1 ;  /* 0x000000090300780c */ /* 0x040fe40004f81670 */
[----:B------:R1:W-:Y:S01]  /*2160*/  @!P2 STG.E.U8 desc[UR38][R4.64+0x1], R25 ;  /* 0x000001190400a986 */ /* 0x0003e2000c101126 */
[----:B------:R-:W-:-:S08]  /*2170*/  ISETP.LT.OR P2, PT, R3, 0x2, !P0 ;  /* 0x000000020300780c */ /* 0x000fd00004741670 */
[----:B------:R-:W-:Y:S05]  /*2180*/  @P3 BRA `(.L_x_39) ;  /* 0x00000000000c3947 */ /* 0x000fea0003800000 */
[----:B------:R-:W2:Y:S02]  /*2190*/  LDG.E.U8 R97, desc[UR38][R10.64] ;  /* 0x000000260a617981 */ /* 0x000ea4000c1e1100 */
[----:B--2---:R-:W-:-:S05]  /*21a0*/  PRMT R13, R97, 0x8880, RZ ;  /* 0x00008880610d7816 */ /* 0x004fca00000000ff */
[----:B------:R-:W-:-:S07]  /*21b0*/  IMAD R88, R13, R90, RZ ;  /* 0x0000005a0d587224 */ /* 0x000fce00078e02ff */
.L_x_39:
[----:B------:R-:W-:Y:S05]  /*21c0*/  BSYNC B1 ;  /* 0x0000000000017941 */ /* 0x000fea0003800000 */
.L_x_38:
[----:B------:R-:W-:Y:S01]  /*21d0*/  @!P3 IMAD R13, R26, R89, R88 ;  /* 0x000000591a0db224 */ /* 0x000fe200078e0258 */
[----:B------:R-:W-:Y:S04]  /*21e0*/  BSSY B1, `(.L_x_40) ;  /* 0x0000006000017945 */ /* 0x000fe80003800000 */
[----:B------:R2:W-:Y:S01]  /*21f0*/  @!P3 STG.E.U8 desc[UR38][R6.64], R13 ;  /* 0x0000000d0600b986 */ /* 0x0005e2000c101126 */
[----:B------:R-:W-:Y:S05]  /*2200*/  @P2 BRA `(.L_x_41) ;  /* 0x00000000000c2947 */ /* 0x000fea0003800000 */
[----:B------:R-:W2:Y:S02]  /*2210*/  LDG.E.U8 R97, desc[UR38][R10.64+0x1] ;  /* 0x000001260a617981 */ /* 0x000ea4000c1e1100 */
[----:B--2---:R-:W-:-:S05]  /*2220*/  PRMT R13, R97, 0x8880, RZ ;  /* 0x00008880610d7816 */ /* 0x004fca00000000ff */
[----:B------:R-:W-:-:S07]  /*2230*/  IMAD R88, R13, R90, RZ ;  /* 0x0000005a0d587224 */ /* 0x000fce00078e02ff */
.L_x_41:
[----:B------:R-:W-:Y:S05]  /*2240*/  BSYNC B1 ;  /* 0x0000000000017941 */ /* 0x000fea0003800000 */
.L_x_40:
[----:B------:R-:W-:Y:S01]  /*2250*/  @!P2 IMAD R27, R27, R89, R88 ;  /* 0x000000591b1ba224 */ /* 0x000fe200078e0258 */
[----:B------:R-:W-:Y:S04]  /*2260*/  BSSY B1, `(.L_x_42) ;  /* 0x0000006000017945 */ /* 0x000fe80003800000 */
[----:B------:R3:W-:Y:S01]  /*2270*/  @!P2 STG.E.U8 desc[UR38][R6.64+0x1], R27 ;  /* 0x0000011b0600a986 */ /* 0x0007e2000c101126 */
[----:B------:R-:W-:Y:S05]  /*2280*/  @P4 BRA `(.L_x_43) ;  /* 0x00000000000c4947 */ /* 0x000fea0003800000 */
[----:B------:R-:W2:Y:S02]  /*2290*/  LDG.E.U8 R97, desc[UR38][R8.64+0x8] ;  /* 0x0000082608617981 */ /* 0x000ea4000c1e1100 */
[----:B--2---:R-:W-:-:S05]  /*22a0*/  PRMT R13, R97, 0x8880, RZ ;  /* 0x00008880610d7816 */ /* 0x004fca00000000ff */
[----:B------:R-:W-:-:S07]  /*22b0*/  IMAD R88, R13, R90, RZ ;  /* 0x0000005a0d587224 */ /* 0x000fce00078e02ff */
.L_x_43:
[----:B------:R-:W-:Y:S05]  /*22c0*/  BSYNC B1 ;  /* 0x0000000000017941 */ /* 0x000fea0003800000 */
.L_x_42:
[C---:B------:R-:W-:Y:S01]  /*22d0*/  ISETP.LT.OR P2, PT, R3.reuse, 0xa, !P1 ;  /* 0x0000000a0300780c */ /* 0x040fe20004f41670 */
[----:B--2---:R-:W-:Y:S01]  /*22e0*/  @!P4 IMAD R13, R28, R89, R88 ;  /* 0x000000591c0dc224 */ /* 0x004fe200078e0258 */
[----:B------:R-:W-:Y:S01]  /*22f0*/  BSSY B1, `(.L_x_44) ;  /* 0x0000008000017945 */ /* 0x000fe20003800000 */
[----:B------:R-:W-:-:S03]  /*2300*/  ISETP.LT.OR P3, PT, R3, 0x9, !P0 ;  /* 0x000000090300780c */ /* 0x000fc60004761670 */
[----:B------:R2:W-:Y:S01]  /*2310*/  @!P4 STG.E.U8 desc[UR38][R4.64+0x8], R13 ;  /* 0x0000080d0400c986 */ /* 0x0005e2000c101126 */
[----:B------:R-:W-:-:S06]  /*2320*/  ISETP.LT.OR P4, PT, R3, 0xa, !P0 ;  /* 0x0000000a0300780c */ /* 0x000fcc0004781670 */
[----:B------:R-:W-:Y:S07]  /*2330*/  @P2 BRA `(.L_x_45) ;  /* 0x00000000000c2947 */ /* 0x000fee0003800000 */
[----:B------:R-:W2:Y:S02]  /*2340*/  LDG.E.U8 R97, desc[UR38][R8.64+0x9] ;  /* 0x0000092608617981 */ /* 0x000ea4000c1e1100 */
[----:B--2---:R-:W-:-:S05]  /*2350*/  PRMT R13, R97, 0x8880, RZ ;  /* 0x00008880610d7816 */ /* 0x004fca00000000ff */
[----:B------:R-:W-:-:S07]  /*2360*/  IMAD R88, R13, R90, RZ ;  /* 0x0000005a0d587224 */ /* 0x000fce00078e02ff */
.L_x_45:
[----:B------:R-:W-:Y:S05]  /*2370*/  BSYNC B1 ;  /* 0x0000000000017941 */ /* 0x000fea0003800000 */
.L_x_44:
[----:B------:R-:W-:Y:S01]  /*2380*/  @!P2 IMAD R29, R29, R89, R88 ;  /* 0x000000591d1da224 */ /* 0x000fe200078e0258 */
[----:B------:R-:W-:Y:S04]  /*2390*/  BSSY B1, `(.L_x_46) ;  /* 0x0000006000017945 */ /* 0x000fe80003800000 */
[----:B------:R4:W-:Y:S01]  /*23a0*/  @!P2 STG.E.U8 desc[UR38][R4.64+0x9], R29 ;  /* 0x0000091d0400a986 */ /* 0x0009e2000c101126 */
[----:B------:R-:W-:Y:S05]  /*23b0*/  @P3 BRA `(.L_x_47) ;  /* 0x00000000000c3947 */ /* 0x000fea0003800000 */
[----:B------:R-:W2:Y:S02]  /*23c0*/  LDG.E.U8 R97, desc[UR38][R10.64+0x8] ;  /* 0x000008260a617981 */ /* 0x000ea4000c1e1100 */
[----:B--2---:R-:W-:-:S05]  /*23d0*/  PRMT R13, R97, 0x8880, RZ ;  /* 0x00008880610d7816 */ /* 0x004fca00000000ff */
[----:B------:R-:W-:-:S07]  /*23e0*/  IMAD R88, R13, R90, RZ ;  /* 0x0000005a0d587224 */ /* 0x000fce00078e02ff */
.L_x_47:
[----:B------:R-:W-:Y:S05]  /*23f0*/  BSYNC B1 ;  /* 0x0000000000017941 */ /* 0x000fea0003800000 */
.L_x_46:
[----:B--2---:R-:W-:Y:S01]  /*2400*/  @!P3 IMAD R13, R30, R89, R88 ;  /* 0x000000591e0db224 */ /* 0x004fe200078e0258 */
[----:B------:R-:W-:Y:S04]  /*2410*/  BSSY B1, `(.L_x_48) ;  /* 0x0000006000017945 */ /* 0x000fe80003800000 */
[----:B------:R2:W-:Y:S01]  /*2420*/  @!P3 STG.E.U8 desc[UR38][R6.64+0x8], R13 ;  /* 0x0000080d0600b986 */ /* 0x0005e2000c101126 */
[----:B------:R-:W-:Y:S05]  /*2430*/  @P4 BRA `(.L_x_49) ;  /* 0x00000000000c4947 */ /* 0x000fea0003800000 */
[----:B------:R-:W2:Y:S02]  /*2440*/  LDG.E.U8 R97, desc[UR38][R10.64+0x9] ;  /* 0x000009260a617981 */ /* 0x000ea4000c1e1100 */
[----:B--2---:R-:W-:-:S05]  /*2450*/  PRMT R13, R97, 0x8880, RZ ;  /* 0x00008880610d7816 */ /* 0x004fca00000000ff */
[----:B------:R-:W-:-:S07]  /*2460*/  IMAD R88, R13, R90, RZ ;  /* 0x0000005a0d587224 */ /* 0x000fce00078e02ff */
.L_x_49:
[----:B------:R-:W-:Y:S05]  /*2470*/  BSYNC B1 ;  /* 0x0000000000017941 */ /* 0x000fea0003800000 */
.L_x_48:
[----:B------:R-:W-:Y:S01]  /*2480*/  ISETP.LT.OR P2, PT, R3, 0x11, !P1 ;  /* 0x000000110300780c */ /* 0x000fe20004f41670 */
[----:B------:R-:W-:Y:S01]  /*2490*/  @!P4 IMAD R31, R31, R89, R88 ;  /* 0x000000591f1fc224 */ /* 0x000fe200078e0258 */
        /* <DEDUP_REMOVED lines=8> */
.L_x_51:
[----:B------:R-:W-:Y:S05]  /*2520*/  BSYNC B1 ;  /* 0x0000000000017941 */ /* 0x000fea0003800000 */
.L_x_50:
[----:B--2---:R-:W-:Y:S01]  /*2530*/  @!P2 IMAD R13, R32, R89, R88 ;  /* 0x00000059200da224 */ /* 0x004fe200078e0258 */
[----:B------:R-:W-:Y:S04]  /*2540*/  BSSY B1, `(.L_x_52) ;  /* 0x0000006000017945 */ /* 0x000fe80003800000 */
[----:B------:R2:W-:Y:S01]  /*2550*/  @!P2 STG.E.U8 desc[UR38][R4.64+0x10], R13 ;  /* 0x0000100d0400a986 */ /* 0x0005e2000c101126 */
[----:B------:R-:W-:Y:S05]  /*2560*/  @P3 BRA `(.L_x_53) ;  /* 0x00000000000c3947 */ /* 0x000fea0003800000 */
[----:B------:R-:W2:Y:S02]  /*2570*/  LDG.E.U8 R97, desc[UR38][R8.64+0x11] ;  /* 0x0000112608617981 */ /* 0x000ea4000c1e1100 */
[----:B--2---:R-:W-:-:S05]  /*2580*/  PRMT R13, R97, 0x8880, RZ ;  /* 0x00008880610d7816 */ /* 0x004fca00000000ff */
[----:B------:R-:W-:-:S07]  /*2590*/  IMAD R88, R13, R90, RZ ;  /* 0x0000005a0d587224 */ /* 0x000fce00078e02ff */
.L_x_53:
[----:B------:R-:W-:Y:S05]  /*25a0*/  BSYNC B1 ;  /* 0x0000000000017941 */ /* 0x000fea0003800000 */
.L_x_52:
[----:B------:R-:W-:Y:S01]  /*25b0*/  @!P3 IMAD R33, R33, R89, R88 ;  /* 0x000000592121b224 */ /* 0x000fe200078e0258 */
[----:B------:R-:W-:Y:S04]  /*25c0*/  BSSY B1, `(.L_x_54) ;  /* 0x0000006000017945 */ /* 0x000fe80003800000 */
[----:B------:R0:W-:Y:S01]  /*25d0*/  @!P3 STG.E.U8 desc[UR38][R4.64+0x11], R33 ;  /* 0x000011210400b986 */ /* 0x0001e2000c101126 */
[----:B------:R-:W-:Y:S05]  /*25e0*/  @P4 BRA `(.L_x_55) ;  /* 0x00000000000c4947 */ /* 0x000fea0003800000 */
[----:B------:R-:W2:Y:S02]  /*25f0*/  LDG.E.U8 R97, desc[UR38][R10.64+0x10] ;  /* 0x000010260a617981 */ /* 0x000ea4000c1e1100 */
[----:B--2---:R-:W-:-:S05]  /*2600*/  PRMT R13, R97, 0x8880, RZ ;  /* 0x00008880610d7816 */ /* 0x004fca00000000ff */
[----:B------:R-:W-:-:S07]  /*2610*/  IMAD R88, R13, R90, RZ ;  /* 0x0000005a0d587224 */ /* 0x000fce00078e02ff */
.L_x_55:
[----:B------:R-:W-:Y:S05]  /*2620*/  BSYNC B1 ;  /* 0x0000000000017941 */ /* 0x000fea0003800000 */
.L_x_54:
        /* <DEDUP_REMOVED lines=10> */
.L_x_57:
[----:B------:R-:W-:Y:S05]  /*26d0*/  BSYNC B1 ;  /* 0x0000000000017941 */ /* 0x000fea0003800000 */
.L_x_56:
[----:B------:R-:W-:Y:S01]  /*26e0*/  @!P2 IMAD R35, R35, R89, R88 ;  /* 0x000000592323a224 */ /* 0x000fe200078e0258 */
[----:B------:R-:W-:Y:S04]  /*26f0*/  BSSY B1, `(.L_x_58) ;  /* 0x0000006000017945 */ /* 0x000fe80003800000 */
[----:B------:R0:W-:Y:S01]  /*2700*/  @!P2 STG.E.U8 desc[UR38][R6.64+0x11], R35 ;  /* 0x000011230600a986 */ /* 0x0001e2000c101126 */
[----:B------:R-:W-:Y:S05]  /*2710*/  @P3 BRA `(.L_x_59) ;  /* 0x00000000000c3947 */ /* 0x000fea0003800000 */
[----:B------:R-:W2:Y:S02]  /*2720*/  LDG.E.U8 R97, desc[UR38][R8.64+0x18] ;  /* 0x0000182608617981 */ /* 0x000ea4000c1e1100 */
[----:B--2---:R-:W-:-:S05]  /*2730*/  PRMT R13, R97, 0x8880, RZ ;  /* 0x00008880610d7816 */ /* 0x004fca00000000ff */
[----:B------:R-:W-:-:S07]  /*2740*/  IMAD R88, R13, R90, RZ ;  /* 0x0000005a0d587224 */ /* 0x000fce00078e02ff */
.L_x_59:
[----:B------:R-:W-:Y:S05]  /*2750*/  BSYNC B1 ;  /* 0x0000000000017941 */ /* 0x000fea0003800000 */
.L_x_58:
[----:B--2---:R-:W-:Y:S01]  /*2760*/  @!P3 IMAD R13, R36, R89, R88 ;  /* 0x00000059240db224 */ /* 0x004fe200078e0258 */
[----:B------:R-:W-:Y:S04]  /*2770*/  BSSY B1, `(.L_x_60) ;  /* 0x0000006000017945 */ /* 0x000fe80003800000 */
[----:B------:R2:W-:Y:S01]  /*2780*/  @!P3 STG.E.U8 desc[UR38][R4.64+0x18], R13 ;  /* 0x0000180d0400b986 */ /* 0x0005e2000c101126 */
[----:B------:R-:W-:Y:S05]  /*2790*/  @P4 BRA `(.L_x_61) ;  /* 0x00000000000c4947 */ /* 0x000fea0003800000 */
[----:B------:R-:W2:Y:S02]  /*27a0*/  LDG.E.U8 R97, desc[UR38][R8.64+0x19] ;  /* 0x0000192608617981 */ /* 0x000ea4000c1e1100 */
[----:B--2---:R-:W-:-:S05]  /*27b0*/  PRMT R13, R97, 0x8880, RZ ;  /* 0x00008880610d7816 */ /* 0x004fca00000000ff */
[----:B------:R-:W-:-:S07]  /*27c0*/  IMAD R88, R13, R90, RZ ;  /* 0x0000005a0d587224 */ /* 0x000fce00078e02ff */
.L_x_61:
[----:B------:R-:W-:Y:S05]  /*27d0*/  BSYNC B1 ;  /* 0x0000000000017941 */ /* 0x000fea0003800000 */
.L_x_60:
        /* <DEDUP_REMOVED lines=10> */
.L_x_63:
[----:B------:R-:W-:Y:S05]  /*2880*/  BSYNC B1 ;  /* 0x0000000000017941 */ /* 0x000fea0003800000 */
.L_x_62:
[----:B--2---:R-:W-:Y:S01]  /*2890*/  @!P2 IMAD R13, R38, R89, R88 ;  /* 0x00000059260da224 */ /* 0x004fe200078e0258 */
[----:B------:R-:W-:Y:S04]  /*28a0*/  BSSY B1, `(.L_x_64) ;  /* 0x0000006000017945 */ /* 0x000fe80003800000 */
[----:B------:R2:W-:Y:S01]  /*28b0*/  @!P2 STG.E.U8 desc[UR38][R6.64+0x18], R13 ;  /* 0x0000180d0600a986 */ /* 0x0005e2000c101126 */
[----:B------:R-:W-:Y:S05]  /*28c0*/  @P3 BRA `(.L_x_65) ;  /* 0x00000000000c3947 */ /* 0x000fea0003800000 */
[----:B------:R-:W2:Y:S02]  /*28d0*/  LDG.E.U8 R97, desc[UR38][R10.64+0x19] ;  /* 0x000019260a617981 */ /* 0x000ea4000c1e1100 */
[----:B--2---:R-:W-:-:S05]  /*28e0*/  PRMT R13, R97, 0x8880, RZ ;  /* 0x00008880610d7816 */ /* 0x004fca00000000ff */
[----:B------:R-:W-:-:S07]  /*28f0*/  IMAD R88, R13, R90, RZ ;  /* 0x0000005a0d587224 */ /* 0x000fce00078e02ff */
.L_x_65:
[----:B------:R-:W-:Y:S05]  /*2900*/  BSYNC B1 ;  /* 0x0000000000017941 */ /* 0x000fea0003800000 */
.L_x_64:
[----:B------:R-:W-:Y:S01]  /*2910*/  @!P3 IMAD R39, R39, R89, R88 ;  /* 0x000000592727b224 */ /* 0x000fe200078e0258 */
[----:B------:R-:W-:Y:S04]  /*2920*/  BSSY B1, `(.L_x_66) ;  /* 0x0000006000017945 */ /* 0x000fe80003800000 */
[----:B------:R0:W-:Y:S01]  /*2930*/  @!P3 STG.E.U8 desc[UR38][R6.64+0x19], R39 ;  /* 0x000019270600b986 */ /* 0x0001e2000c101126 */
[----:B------:R-:W-:Y:S05]  /*2940*/  @P4 BRA `(.L_x_67) ;  /* 0x00000000000c4947 */ /* 0x000fea0003800000 */
[----:B------:R-:W2:Y:S02]  /*2950*/  LDG.E.U8 R97, desc[UR38][R8.64+0x20] ;  /* 0x0000202608617981 */ /* 0x000ea4000c1e1100 */
[----:B--2---:R-:W-:-:S05]  /*2960*/  PRMT R13, R97, 0x8880, RZ ;  /* 0x00008880610d7816 */ /* 0x004fca00000000ff */
[----:B------:R-:W-:-:S07]  /*2970*/  IMAD R88, R13, R90, RZ ;  /* 0x0000005a0d587224 */ /* 0x000fce00078e02ff */
.L_x_67:
[----:B------:R-:W-:Y:S05]  /*2980*/  BSYNC B1 ;  /* 0x0000000000017941 */ /* 0x000fea0003800000 */
.L_x_66:
        /* <DEDUP_REMOVED lines=10> */
.L_x_69:
[----:B------:R-:W-:Y:S05]  /*2a30*/  BSYNC B1 ;  /* 0x0000000000017941 */ /* 0x000fea0003800000 */
.L_x_68:
[----:B------:R-:W-:Y:S01]  /*2a40*/  @!P2 IMAD R41, R41, R89, R88 ;  /* 0x000000592929a224 */ /* 0x000fe200078e0258 */
[----:B------:R-:W-:Y:S04]  /*2a50*/  BSSY B1, `(.L_x_70) ;  /* 0x0000006000017945 */ /* 0x000fe80003800000 */
[----:B------:R0:W-:Y:S01]  /*2a60*/  @!P2 STG.E.U8 desc[UR38][R4.64+0x21], R41 ;  /* 0x000021290400a986 */ /* 0x0001e2000c101126 */
[----:B------:R-:W-:Y:S05]  /*2a70*/  @P3 BRA `(.L_x_71) ;  /* 0x00000000000c3947 */ /* 0x000fea0003800000 */
[----:B------:R-:W2:Y:S02]  /*2a80*/  LDG.E.U8 R97, desc[UR38][R10.64+0x20] ;  /* 0x000020260a617981 */ /* 0x000ea4000c1e1100 */
[----:B--2---:R-:W-:-:S05]  /*2a90*/  PRMT R13, R97, 0x8880, RZ ;  /* 0x00008880610d7816 */ /* 0x004fca00000000ff */
[----:B------:R-:W-:-:S07]  /*2aa0*/  IMAD R88, R13, R90, RZ ;  /* 0x0000005a0d587224 */ /* 0x000fce00078e02ff */
.L_x_71:
[----:B------:R-:W-:Y:S05]  /*2ab0*/  BSYNC B1 ;  /* 0x0000000000017941 */ /* 0x000fea0003800000 */
.L_x_70:
[----:B--2---:R-:W-:Y:S01]  /*2ac0*/  @!P3 IMAD R13, R42, R89, R88 ;  /* 0x000000592a0db224 */ /* 0x004fe200078e0258 */
[----:B------:R-:W-:Y:S04]  /*2ad0*/  BSSY B1, `(.L_x_72) ;  /* 0x0000006000017945 */ /* 0x000fe80003800000 */
[----:B------:R2:W-:Y:S01]  /*2ae0*/  @!P3 STG.E.U8 desc[UR38][R6.64+0x20], R13 ;  /* 0x0000200d0600b986 */ /* 0x0005e2000c101126 */
[----:B------:R-:W-:Y:S05]  /*2af0*/  @P4 BRA `(.L_x_73) ;  /* 0x00000000000c4947 */ /* 0x000fea0003800000 */
[----:B------:R-:W2:Y:S02]  /*2b00*/  LDG.E.U8 R97, desc[UR38][R10.64+0x21] ;  /* 0x000021260a617981 */ /* 0x000ea4000c1e1100 */
[----:B--2---:R-:W-:-:S05]  /*2b10*/  PRMT R13, R97, 0x8880, RZ ;  /* 0x00008880610d7816 */ /* 0x004fca00000000ff */
[----:B------:R-:W-:-:S07]  /*2b20*/  IMAD R88, R13, R90, RZ ;  /* 0x0000005a0d587224 */ /* 0x000fce00078e02ff */
.L_x_73:
[----:B------:R-:W-:Y:S05]  /*2b30*/  BSYNC B1 ;  /* 0x0000000000017941 */ /* 0x000fea0003800000 */
.L_x_72:
        /* <DEDUP_REMOVED lines=10> */
.L_x_75:
[----:B------:R-:W-:Y:S05]  /*2be0*/  BSYNC B1 ;  /* 0x0000000000017941 */ /* 0x000fea0003800000 */
.L_x_74:
[----:B--2---:R-:W-:Y:S01]  /*2bf0*/  @!P2 IMAD R13, R44, R89, R88 ;  /* 0x000000592c0da224 */ /* 0x004fe200078e0258 */
[----:B------:R-:W-:Y:S04]  /*2c00*/  BSSY B1, `(.L_x_76) ;  /* 0x0000006000017945 */ /* 0x000fe80003800000 */
[----:B------:R2:W-:Y:S01]  /*2c10*/  @!P2 STG.E.U8 desc[UR38][R4.64+0x28], R13 ;  /* 0x0000280d0400a986 */ /* 0x0005e2000c101126 */
[----:B------:R-:W-:Y:S05]  /*2c20*/  @P3 BRA `(.L_x_77) ;  /* 0x00000000000c3947 */ /* 0x000fea0003800000 */
[----:B------:R-:W2:Y:S02]  /*2c30*/  LDG.E.U8 R97, desc[UR38][R8.64+0x29] ;  /* 0x0000292608617981 */ /* 0x000ea4000c1e1100 */
[----:B--2---:R-:W-:-:S05]  /*2c40*/  PRMT R13, R97, 0x8880, RZ ;  /* 0x00008880610d7816 */ /* 0x004fca00000000ff */
[----:B------:R-:W-:-:S07]  /*2c50*/  IMAD R88, R13, R90, RZ ;  /* 0x0000005a0d587224 */ /* 0x000fce00078e02ff */
.L_x_77:
[----:B------:R-:W-:Y:S05]  /*2c60*/  BSYNC B1 ;  /* 0x0000000000017941 */ /* 0x000fea0003800000 */
.L_x_76:
[----:B------:R-:W-:Y:S01]  /*2c70*/  @!P3 IMAD R45, R45, R89, R88 ;  /* 0x000000592d2db224 */ /* 0x000fe200078e0258 */
[----:B------:R-:W-:Y:S04]  /*2c80*/  BSSY B1, `(.L_x_78) ;  /* 0x0000006000017945 */ /* 0x000fe80003800000 */
[----:B------:R0:W-:Y:S01]  /*2c90*/  @!P3 STG.E.U8 desc[UR38][R4.64+0x29], R45 ;  /* 0x0000292d0400b986 */ /* 0x0001e2000c101126 */
[----:B------:R-:W-:Y:S05]  /*2ca0*/  @P4 BRA `(.L_x_79) ;  /* 0x00000000000c4947 */ /* 0x000fea0003800000 */
[----:B------:R-:W2:Y:S02]  /*2cb0*/  LDG.E.U8 R97, desc[UR38][R10.64+0x28] ;  /* 0x000028260a617981 */ /* 0x000ea4000c1e1100 */
[----:B--2---:R-:W-:-:S05]  /*2cc0*/  PRMT R13, R97, 0x8880, RZ ;  /* 0x00008880610d7816 */ /* 0x004fca00000000ff */
[----:B------:R-:W-:-:S07]  /*2cd0*/  IMAD R88, R13, R90, RZ ;  /* 0x0000005a0d587224 */ /* 0x000fce00078e02ff */
.L_x_79:
[----:B------:R-:W-:Y:S05]  /*2ce0*/  BSYNC B1 ;  /* 0x0000000000017941 */ /* 0x000fea0003800000 */
.L_x_78:
        /* <DEDUP_REMOVED lines=10> */
.L_x_81:
[----:B------:R-:W-:Y:S05]  /*2d90*/  BSYNC B1 ;  /* 0x0000000000017941 */ /* 0x000fea0003800000 */
.L_x_80:
[----:B------:R-:W-:Y:S01]  /*2da0*/  @!P2 IMAD R47, R47, R89, R88 ;  /* 0x000000592f2fa224 */ /* 0x000fe200078e0258 */
[----:B------:R-:W-:Y:S04]  /*2db0*/  BSSY B1, `(.L_x_82) ;  /* 0x0000006000017945 */ /* 0x000fe80003800000 */
[----:B------:R0:W-:Y:S01]  /*2dc0*/  @!P2 STG.E.U8 desc[UR38][R6.64+0x29], R47 ;  /* 0x0000292f0600a986 */ /* 0x0001e2000c101126 */
[----:B------:R-:W-:Y:S05]  /*2dd0*/  @P3 BRA `(.L_x_83) ;  /* 0x00000000000c3947 */ /* 0x000fea0003800000 */
[----:B------:R-:W2:Y:S02]  /*2de0*/  LDG.E.U8 R97, desc[UR38][R8.64+0x30] ;  /* 0x0000302608617981 */ /* 0x000ea4000c1e1100 */
[----:B--2---:R-:W-:-:S05]  /*2df0*/  PRMT R13, R97, 0x8880, RZ ;  /* 0x00008880610d7816 */ /* 0x004fca00000000ff */
[----:B------:R-:W-:-:S07]  /*2e00*/  IMAD R88, R13, R90, RZ ;  /* 0x0000005a0d587224 */ /* 0x000fce00078e02ff */
.L_x_83:
[----:B------:R-:W-:Y:S05]  /*2e10*/  BSYNC B1 ;  /* 0x0000000000017941 */ /* 0x000fea0003800000 */
.L_x_82:
[----:B--2---:R-:W-:Y:S01]  /*2e20*/  @!P3 IMAD R13, R48, R89, R88 ;  /* 0x00000059300db224 */ /* 0x004fe200078e0258 */
[----:B------:R-:W-:Y:S04]  /*2e30*/  BSSY B1, `(.L_x_84) ;  /* 0x0000006000017945 */ /* 0x000fe80003800000 */
[----:B------:R2:W-:Y:S01]  /*2e40*/  @!P3 STG.E.U8 desc[UR38][R4.64+0x30], R13 ;  /* 0x0000300d0400b986 */ /* 0x0005e2000c101126 */
[----:B------:R-:W-:Y:S05]  /*2e50*/  @P4 BRA `(.L_x_85) ;  /* 0x00000000000c4947 */ /* 0x000fea0003800000 */
[----:B------:R-:W2:Y:S02]  /*2e60*/  LDG.E.U8 R97, desc[UR38][R8.64+0x31] ;  /* 0x0000312608617981 */ /* 0x000ea4000c1e1100 */
[----:B--2---:R-:W-:-:S05]  /*2e70*/  PRMT R13, R97, 0x8880, RZ ;  /* 0x00008880610d7816 */ /* 0x004fca00000000ff */
[----:B------:R-:W-:-:S07]  /*2e80*/  IMAD R88, R13, R90, RZ ;  /* 0x0000005a0d587224 */ /* 0x000fce00078e02ff */
.L_x_85:
[----:B------:R-:W-:Y:S05]  /*2e90*/  BSYNC B1 ;  /* 0x0000000000017941 */ /* 0x000fea0003800000 */
.L_x_84:
        /* <DEDUP_REMOVED lines=10> */
.L_x_87:
[----:B------:R-:W-:Y:S05]  /*2f40*/  BSYNC B1 ;  /* 0x0000000000017941 */ /* 0x000fea0003800000 */
.L_x_86:
[----:B--2---:R-:W-:Y:S01]  /*2f50*/  @!P2 IMAD R13, R50, R89, R88 ;  /* 0x00000059320da224 */ /* 0x004fe200078e0258 */
[----:B------:R-:W-:Y:S04]  /*2f60*/  BSSY B1, `(.L_x_88) ;  /* 0x0000006000017945 */ /* 0x000fe80003800000 */
[----:B------:R2:W-:Y:S01]  /*2f70*/  @!P2 STG.E.U8 desc[UR38][R6.64+0x30], R13 ;  /* 0x0000300d0600a986 */ /* 0x0005e2000c101126 */
[----:B------:R-:W-:Y:S05]  /*2f80*/  @P3 BRA `(.L_x_89) ;  /* 0x00000000000c3947 */ /* 0x000fea0003800000 */
[----:B------:R-:W2:Y:S02]  /*2f90*/  LDG.E.U8 R97, desc[UR38][R10.64+0x31] ;  /* 0x000031260a617981 */ /* 0x000ea4000c1e1100 */
[----:B--2---:R-:W-:-:S05]  /*2fa0*/  PRMT R13, R97, 0x8880, RZ ;  /* 0x00008880610d7816 */ /* 0x004fca00000000ff */
[----:B------:R-:W-:-:S07]  /*2fb0*/  IMAD R88, R13, R90, RZ ;  /* 0x0000005a0d587224 */ /* 0x000fce00078e02ff */
.L_x_89:
[----:B------:R-:W-:Y:S05]  /*2fc0*/  BSYNC B1 ;  /* 0x0000000000017941 */ /* 0x000fea0003800000 */
.L_x_88:
[----:B------:R-:W-:Y:S01]  /*2fd0*/  @!P3 IMAD R51, R51, R89, R88 ;  /* 0x000000593333b224 */ /* 0x000fe200078e0258 */
[----:B------:R-:W-:Y:S04]  /*2fe0*/  BSSY B1, `(.L_x_90) ;  /* 0x0000006000017945 */ /* 0x000fe80003800000 */
[----:B------:R0:W-:Y:S01]  /*2ff0*/  @!P3 STG.E.U8 desc[UR38][R6.64+0x31], R51 ;  /* 0x000031330600b986 */ /* 0x0001e2000c101126 */
[----:B------:R-:W-:Y:S05]  /*3000*/  @P4 BRA `(.L_x_91) ;  /* 0x00000000000c4947 */ /* 0x000fea0003800000 */
[----:B------:R-:W2:Y:S02]  /*3010*/  LDG.E.U8 R97, desc[UR38][R8.64+0x38] ;  /* 0x0000382608617981 */ /* 0x000ea4000c1e1100 */
[----:B--2---:R-:W-:-:S05]  /*3020*/  PRMT R13, R97, 0x8880, RZ ;  /* 0x00008880610d7816 */ /* 0x004fca00000000ff */
[----:B------:R-:W-:-:S07]  /*3030*/  IMAD R88, R13, R90, RZ ;  /* 0x0000005a0d587224 */ /* 0x000fce00078e02ff */
.L_x_91:
[----:B------:R-:W-:Y:S05]  /*3040*/  BSYNC B1 ;  /* 0x0000000000017941 */ /* 0x000fea0003800000 */
.L_x_90:
        /* <DEDUP_REMOVED lines=10> */
.L_x_93:
[----:B------:R-:W-:Y:S05]  /*30f0*/  BSYNC B1 ;  /* 0x0000000000017941 */ /* 0x000fea0003800000 */
.L_x_92:
[----:B------:R-:W-:Y:S01]  /*3100*/  @!P2 IMAD R53, R53, R89, R88 ;  /* 0x000000593535a224 */ /* 0x000fe200078e0258 */
[----:B------:R-:W-:Y:S04]  /*3110*/  BSSY B1, `(.L_x_94) ;  /* 0x0000006000017945 */ /* 0x000fe80003800000 */
[----:B------:R0:W-:Y:S01]  /*3120*/  @!P2 STG.E.U8 desc[UR38][R4.64+0x39], R53 ;  /* 0x000039350400a986 */ /* 0x0001e2000c101126 */
[----:B------:R-:W-:Y:S05]  /*3130*/  @P3 BRA `(.L_x_95) ;  /* 0x00000000000c3947 */ /* 0x000fea0003800000 */
[----:B------:R-:W2:Y:S02]  /*3140*/  LDG.E.U8 R97, desc[UR38][R10.64+0x38] ;  /* 0x000038260a617981 */ /* 0x000ea4000c1e1100 */
[----:B--2---:R-:W-:-:S05]  /*3150*/  PRMT R13, R97, 0x8880, RZ ;  /* 0x00008880610d7816 */ /* 0x004fca00000000ff */
[----:B------:R-:W-:-:S07]  /*3160*/  IMAD R88, R13, R90, RZ ;  /* 0x0000005a0d587224 */ /* 0x000fce00078e02ff */
.L_x_95:
[----:B------:R-:W-:Y:S05]  /*3170*/  BSYNC B1 ;  /* 0x0000000000017941 */ /* 0x000fea0003800000 */
.L_x_94:
[----:B--2---:R-:W-:Y:S01]  /*3180*/  @!P3 IMAD R13, R54, R89, R88 ;  /* 0x00000059360db224 */ /* 0x004fe200078e0258 */
[----:B------:R-:W-:Y:S04]  /*3190*/  BSSY B1, `(.L_x_96) ;  /* 0x0000006000017945 */ /* 0x000fe80003800000 */
[----:B------:R2:W-:Y:S01]  /*31a0*/  @!P3 STG.E.U8 desc[UR38][R6.64+0x38], R13 ;  /* 0x0000380d0600b986 */ /* 0x0005e2000c101126 */
[----:B------:R-:W-:Y:S05]  /*31b0*/  @P4 BRA `(.L_x_97) ;  /* 0x00000000000c4947 */ /* 0x000fea0003800000 */
[----:B------:R-:W2:Y:S02]  /*31c0*/  LDG.E.U8 R97, desc[UR38][R10.64+0x39] ;  /* 0x000039260a617981 */ /* 0x000ea4000c1e1100 */
[----:B--2---:R-:W-:-:S05]  /*31d0*/  PRMT R13, R97, 0x8880, RZ ;  /* 0x00008880610d7816 */ /* 0x004fca00000000ff */
[----:B------:R-:W-:-:S07]  /*31e0*/  IMAD R88, R13, R90, RZ ;  /* 0x0000005a0d587224 */ /* 0x000fce00078e02ff */
.L_x_97:
[----:B------:R-:W-:Y:S05]  /*31f0*/  BSYNC B1 ;  /* 0x0000000000017941 */ /* 0x000fea0003800000 */
.L_x_96:
        /* <DEDUP_REMOVED lines=10> */
.L_x_99:
[----:B------:R-:W-:Y:S05]  /*32a0*/  BSYNC B1 ;  /* 0x0000000000017941 */ /* 0x000fea0003800000 */
.L_x_98:
[----:B--2---:R-:W-:Y:S01]  /*32b0*/  @!P2 IMAD R13, R56, R89, R88 ;  /* 0x00000059380da224 */ /* 0x004fe200078e0258 */
[----:B------:R-:W-:Y:S04]  /*32c0*/  BSSY B1, `(.L_x_100) ;  /* 0x0000006000017945 */ /* 0x000fe80003800000 */
[----:B------:R2:W-:Y:S01]  /*32d0*/  @!P2 STG.E.U8 desc[UR38][R4.64+0x40], R13 ;  /* 0x0000400d0400a986 */ /* 0x0005e2000c101126 */
[----:B------:R-:W-:Y:S05]  /*32e0*/  @P3 BRA `(.L_x_101) ;  /* 0x00000000000c3947 */ /* 0x000fea0003800000 */
[----:B------:R-:W2:Y:S02]  /*32f0*/  LDG.E.U8 R97, desc[UR38][R8.64+0x41] ;  /* 0x0000412608617981 */ /* 0x000ea4000c1e1100 */
[----:B--2---:R-:W-:-:S05]  /*3300*/  PRMT R13, R97, 0x8880, RZ ;  /* 0x00008880610d7816 */ /* 0x004fca00000000ff */
[----:B------:R-:W-:-:S07]  /*3310*/  IMAD R88, R13, R90, RZ ;  /* 0x0000005a0d587224 */ /* 0x000fce00078e02ff */
.L_x_101:
[----:B------:R-:W-:Y:S05]  /*3320*/  BSYNC B1 ;  /* 0x0000000000017941 */ /* 0x000fea0003800000 */
.L_x_100:
[----:B------:R-:W-:Y:S01]  /*3330*/  @!P3 IMAD R57, R57, R89, R88 ;  /* 0x000000593939b224 */ /* 0x000fe200078e0258 */
[----:B------:R-:W-:Y:S04]  /*3340*/  BSSY B1, `(.L_x_102) ;  /* 0x0000006000017945 */ /* 0x000fe80003800000 */
[----:B------:R0:W-:Y:S01]  /*3350*/  @!P3 STG.E.U8 desc[UR38][R4.64+0x41], R57 ;  /* 0x000041390400b986 */ /* 0x0001e2000c101126 */
[----:B------:R-:W-:Y:S05]  /*3360*/  @P4 BRA `(.L_x_103) ;  /* 0x00000000000c4947 */ /* 0x000fea0003800000 */
[----:B------:R-:W2:Y:S02]  /*3370*/  LDG.E.U8 R97, desc[UR38][R10.64+0x40] ;  /* 0x000040260a617981 */ /* 0x000ea4000c1e1100 */
[----:B--2---:R-:W-:-:S05]  /*3380*/  PRMT R13, R97, 0x8880, RZ ;  /* 0x00008880610d7816 */ /* 0x004fca00000000ff */
[----:B------:R-:W-:-:S07]  /*3390*/  IMAD R88, R13, R90, RZ ;  /* 0x0000005a0d587224 */ /* 0x000fce00078e02ff */
.L_x_103:
[----:B------:R-:W-:Y:S05]  /*33a0*/  BSYNC B1 ;  /* 0x0000000000017941 */ /* 0x000fea0003800000 */
.L_x_102:
        /* <DEDUP_REMOVED lines=10> */
.L_x_105:
[----:B------:R-:W-:Y:S05]  /*3450*/  BSYNC B1 ;  /* 0x0000000000017941 */ /* 0x000fea0003800000 */
.L_x_104:
[----:B------:R-:W-:Y:S01]  /*3460*/  @!P2 IMAD R59, R59, R89, R88 ;  /* 0x000000593b3ba224 */ /* 0x000fe200078e0258 */
[----:B------:R-:W-:Y:S04]  /*3470*/  BSSY B1, `(.L_x_106) ;  /* 0x0000006000017945 */ /* 0x000fe80003800000 */
[----:B------:R0:W-:Y:S01]  /*3480*/  @!P2 STG.E.U8 desc[UR38][R6.64+0x41], R59 ;  /* 0x0000413b0600a986 */ /* 0x0001e2000c101126 */
[----:B------:R-:W-:Y:S05]  /*3490*/  @P3 BRA `(.L_x_107) ;  /* 0x00000000000c3947 */ /* 0x000fea0003800000 */
[----:B------:R-:W2:Y:S02]  /*34a0*/  LDG.E.U8 R97, desc[UR38][R8.64+0x48] ;  /* 0x0000482608617981 */ /* 0x000ea4000c1e1100 */
[----:B--2---:R-:W-:-:S05]  /*34b0*/  PRMT R13, R97, 0x8880, RZ ;  /* 0x00008880610d7816 */ /* 0x004fca00000000ff */
[----:B------:R-:W-:-:S07]  /*34c0*/  IMAD R88, R13, R90, RZ ;  /* 0x0000005a0d587224 */ /* 0x000fce00078e02ff */
.L_x_107:
[----:B------:R-:W-:Y:S05]  /*34d0*/  BSYNC B1 ;  /* 0x0000000000017941 */ /* 0x000fea0003800000 */
.L_x_106:
[----:B--2---:R-:W-:Y:S01]  /*34e0*/  @!P3 IMAD R13, R60, R89, R88 ;  /* 0x000000593c0db224 */ /* 0x004fe200078e0258 */
[----:B------:R-:W-:Y:S04]  /*34f0*/  BSSY B1, `(.L_x_108) ;  /* 0x0000006000017945 */ /* 0x000fe80003800000 */
[----:B------:R2:W-:Y:S01]  /*3500*/  @!P3 STG.E.U8 desc[UR38][R4.64+0x48], R13 ;  /* 0x0000480d0400b986 */ /* 0x0005e2000c101126 */
[----:B------:R-:W-:Y:S05]  /*3510*/  @P4 BRA `(.L_x_109) ;  /* 0x00000000000c4947 */ /* 0x000fea0003800000 */
[----:B------:R-:W2:Y:S02]  /*3520*/  LDG.E.U8 R97, desc[UR38][R8.64+0x49] ;  /* 0x0000492608617981 */ /* 0x000ea4000c1e1100 */
[----:B--2---:R-:W-:-:S05]  /*3530*/  PRMT R13, R97, 0x8880, RZ ;  /* 0x00008880610d7816 */ /* 0x004fca00000000ff */
[----:B------:R-:W-:-:S07]  /*3540*/  IMAD R88, R13, R90, RZ ;  /* 0x0000005a0d587224 */ /* 0x000fce00078e02ff */
.L_x_109:
[----:B------:R-:W-:Y:S05]  /*3550*/  BSYNC B1 ;  /* 0x0000000000017941 */ /* 0x000fea0003800000 */
.L_x_108:
        /* <DEDUP_REMOVED lines=10> */
.L_x_111:
[----:B------:R-:W-:Y:S05]  /*3600*/  BSYNC B1 ;  /* 0x0000000000017941 */ /* 0x000fea0003800000 */
.L_x_110:
[----:B--2---:R-:W-:Y:S01]  /*3610*/  @!P2 IMAD R13, R62, R89, R88 ;  /* 0x000000593e0da224 */ /* 0x004fe200078e0258 */
[----:B------:R-:W-:Y:S04]  /*3620*/  BSSY B1, `(.L_x_112) ;  /* 0x0000006000017945 */ /* 0x000fe80003800000 */
[----:B------:R2:W-:Y:S01]  /*3630*/  @!P2 STG.E.U8 desc[UR38][R6.64+0x48], R13 ;  /* 0x0000480d0600a986 */ /* 0x0005e2000c101126 */
[----:B------:R-:W-:Y:S05]  /*3640*/  @P3 BRA `(.L_x_113) ;  /* 0x00000000000c3947 */ /* 0x000fea0003800000 */
[----:B------:R-:W2:Y:S02]  /*3650*/  LDG.E.U8 R97, desc[UR38][R10.64+0x49] ;  /* 0x000049260a617981 */ /* 0x000ea4000c1e1100 */
[----:B--2---:R-:W-:-:S05]  /*3660*/  PRMT R13, R97, 0x8880, RZ ;  /* 0x00008880610d7816 */ /* 0x004fca00000000ff */
[----:B------:R-:W-:-:S07]  /*3670*/  IMAD R88, R13, R90, RZ ;  /* 0x0000005a0d587224 */ /* 0x000fce00078e02ff */
.L_x_113:
[----:B------:R-:W-:Y:S05]  /*3680*/  BSYNC B1 ;  /* 0x0000000000017941 */ /* 0x000fea0003800000 */
.L_x_112:
[----:B------:R-:W-:Y:S01]  /*3690*/  @!P3 IMAD R63, R63, R89, R88 ;  /* 0x000000593f3fb224 */ /* 0x000fe200078e0258 */
[----:B------:R-:W-:Y:S04]  /*36a0*/  BSSY B1, `(.L_x_114) ;  /* 0x0000006000017945 */ /* 0x000fe80003800000 */
[----:B------:R0:W-:Y:S01]  /*36b0*/  @!P3 STG.E.U8 desc[UR38][R6.64+0x49], R63 ;  /* 0x0000493f0600b986 */ /* 0x0001e2000c101126 */
[----:B------:R-:W-:Y:S05]  /*36c0*/  @P4 BRA `(.L_x_115) ;  /* 0x00000000000c4947 */ /* 0x000fea0003800000 */
[----:B------:R-:W2:Y:S02]  /*36d0*/  LDG.E.U8 R97, desc[UR38][R8.64+0x50] ;  /* 0x0000502608617981 */ /* 0x000ea4000c1e1100 */
[----:B--2---:R-:W-:-:S05]  /*36e0*/  PRMT R13, R97, 0x8880, RZ ;  /* 0x00008880610d7816 */ /* 0x004fca00000000ff */
[----:B------:R-:W-:-:S07]  /*36f0*/  IMAD R88, R13, R90, RZ ;  /* 0x0000005a0d587224 */ /* 0x000fce00078e02ff */
.L_x_115:
[----:B------:R-:W-:Y:S05]  /*3700*/  BSYNC B1 ;  /* 0x0000000000017941 */ /* 0x000fea0003800000 */
.L_x_114:
        /* <DEDUP_REMOVED lines=10> */
.L_x_117:
[----:B------:R-:W-:Y:S05]  /*37b0*/  BSYNC B1 ;  /* 0x0000000000017941 */ /* 0x000fea0003800000 */
.L_x_116:
[----:B------:R-:W-:Y:S01]  /*37c0*/  @!P2 IMAD R65, R65, R89, R88 ;  /* 0x000000594141a224 */ /* 0x000fe200078e0258 */
[----:B------:R-:W-:Y:S04]  /*37d0*/  BSSY B1, `(.L_x_118) ;  /* 0x0000006000017945 */ /* 0x000fe80003800000 */
[----:B------:R0:W-:Y:S01]  /*37e0*/  @!P2 STG.E.U8 desc[UR38][R4.64+0x51], R65 ;  /* 0x000051410400a986 */ /* 0x0001e2000c101126 */
[----:B------:R-:W-:Y:S05]  /*37f0*/  @P3 BRA `(.L_x_119) ;  /* 0x00000000000c3947 */ /* 0x000fea0003800000 */
[----:B------:R-:W2:Y:S02]  /*3800*/  LDG.E.U8 R97, desc[UR38][R10.64+0x50] ;  /* 0x000050260a617981 */ /* 0x000ea4000c1e1100 */
[----:B--2---:R-:W-:-:S05]  /*3810*/  PRMT R13, R97, 0x8880, RZ ;  /* 0x00008880610d7816 */ /* 0x004fca00000000ff */
[----:B------:R-:W-:-:S07]  /*3820*/  IMAD R88, R13, R90, RZ ;  /* 0x0000005a0d587224 */ /* 0x000fce00078e02ff */
.L_x_119:
[----:B------:R-:W-:Y:S05]  /*3830*/  BSYNC B1 ;  /* 0x0000000000017941 */ /* 0x000fea0003800000 */
.L_x_118:
[----:B--2---:R-:W-:Y:S01]  /*3840*/  @!P3 IMAD R13, R66, R89, R88 ;  /* 0x00000059420db224 */ /* 0x004fe200078e0258 */
[----:B------:R-:W-:Y:S04]  /*3850*/  BSSY B1, `(.L_x_120) ;  /* 0x0000006000017945 */ /* 0x000fe80003800000 */
[----:B------:R2:W-:Y:S01]  /*3860*/  @!P3 STG.E.U8 desc[UR38][R6.64+0x50], R13 ;  /* 0x0000500d0600b986 */ /* 0x0005e2000c101126 */
[----:B------:R-:W-:Y:S05]  /*3870*/  @P4 BRA `(.L_x_121) ;  /* 0x00000000000c4947 */ /* 0x000fea0003800000 */
[----:B------:R-:W2:Y:S02]  /*3880*/  LDG.E.U8 R97, desc[UR38][R10.64+0x51] ;  /* 0x000051260a617981 */ /* 0x000ea4000c1e1100 */
[----:B--2---:R-:W-:-:S05]  /*3890*/  PRMT R13, R97, 0x8880, RZ ;  /* 0x00008880610d7816 */ /* 0x004fca00000000ff */
[----:B------:R-:W-:-:S07]  /*38a0*/  IMAD R88, R13, R90, RZ ;  /* 0x0000005a0d587224 */ /* 0x000fce00078e02ff */
.L_x_121:
[----:B------:R-:W-:Y:S05]  /*38b0*/  BSYNC B1 ;  /* 0x0000000000017941 */ /* 0x000fea0003800000 */
.L_x_120:
        /* <DEDUP_REMOVED lines=10> */
.L_x_123:
[----:B------:R-:W-:Y:S05]  /*3960*/  BSYNC B1 ;  /* 0x0000000000017941 */ /* 0x000fea0003800000 */
.L_x_122:
[----:B--2---:R-:W-:Y:S01]  /*3970*/  @!P2 IMAD R13, R68, R89, R88 ;  /* 0x00000059440da224 */ /* 0x004fe200078e0258 */
[----:B------:R-:W-:Y:S04]  /*3980*/  BSSY B1, `(.L_x_124) ;  /* 0x0000006000017945 */ /* 0x000fe80003800000 */
[----:B------:R2:W-:Y:S01]  /*3990*/  @!P2 STG.E.U8 desc[UR38][R4.64+0x58], R13 ;  /* 0x0000580d0400a986 */ /* 0x0005e2000c101126 */
[----:B------:R-:W-:Y:S05]  /*39a0*/  @P3 BRA `(.L_x_125) ;  /* 0x00000000000c3947 */ /* 0x000fea0003800000 */
[----:B------:R-:W2:Y:S02]  /*39b0*/  LDG.E.U8 R97, desc[UR38][R8.64+0x59] ;  /* 0x0000592608617981 */ /* 0x000ea4000c1e1100 */
[----:B--2---:R-:W-:-:S05]  /*39c0*/  PRMT R13, R97, 0x8880, RZ ;  /* 0x00008880610d7816 */ /* 0x004fca00000000ff */
[----:B------:R-:W-:-:S07]  /*39d0*/  IMAD R88, R13, R90, RZ ;  /* 0x0000005a0d587224 */ /* 0x000fce00078e02ff */
.L_x_125:
[----:B------:R-:W-:Y:S05]  /*39e0*/  BSYNC B1 ;  /* 0x0000000000017941 */ /* 0x000fea0003800000 */
.L_x_124:
[----:B------:R-:W-:Y:S01]  /*39f0*/  @!P3 IMAD R69, R69, R89, R88 ;  /* 0x000000594545b224 */ /* 0x000fe200078e0258 */
[----:B------:R-:W-:Y:S04]  /*3a00*/  BSSY B1, `(.L_x_126) ;  /* 0x0000006000017945 */ /* 0x000fe80003800000 */
[----:B------:R0:W-:Y:S01]  /*3a10*/  @!P3 STG.E.U8 desc[UR38][R4.64+0x59], R69 ;  /* 0x000059450400b986 */ /* 0x0001e2000c101126 */
[----:B------:R-:W-:Y:S05]  /*3a20*/  @P4 BRA `(.L_x_127) ;  /* 0x00000000000c4947 */ /* 0x000fea0003800000 */
[----:B------:R-:W2:Y:S02]  /*3a30*/  LDG.E.U8 R97, desc[UR38][R10.64+0x58] ;  /* 0x000058260a617981 */ /* 0x000ea4000c1e1100 */
[----:B--2---:R-:W-:-:S05]  /*3a40*/  PRMT R13, R97, 0x8880, RZ ;  /* 0x00008880610d7816 */ /* 0x004fca00000000ff */
[----:B------:R-:W-:-:S07]  /*3a50*/  IMAD R88, R13, R90, RZ ;  /* 0x0000005a0d587224 */ /* 0x000fce00078e02ff */
.L_x_127:
[----:B------:R-:W-:Y:S05]  /*3a60*/  BSYNC B1 ;  /* 0x0000000000017941 */ /* 0x000fea0003800000 */
.L_x_126:
        /* <DEDUP_REMOVED lines=10> */
.L_x_129:
[----:B------:R-:W-:Y:S05]  /*3b10*/  BSYNC B1 ;  /* 0x0000000000017941 */ /* 0x000fea0003800000 */
.L_x_128:
[----:B------:R-:W-:Y:S01]  /*3b20*/  @!P2 IMAD R71, R71, R89, R88 ;  /* 0x000000594747a224 */ /* 0x000fe200078e0258 */
[----:B------:R-:W-:Y:S04]  /*3b30*/  BSSY B1, `(.L_x_130) ;  /* 0x0000006000017945 */ /* 0x000fe80003800000 */
[----:B------:R0:W-:Y:S01]  /*3b40*/  @!P2 STG.E.U8 desc[UR38][R6.64+0x59], R71 ;  /* 0x000059470600a986 */ /* 0x0001e2000c101126 */
[----:B------:R-:W-:Y:S05]  /*3b50*/  @P3 BRA `(.L_x_131) ;  /* 0x00000000000c3947 */ /* 0x000fea0003800000 */
[----:B------:R-:W2:Y:S02]  /*3b60*/  LDG.E.U8 R97, desc[UR38][R8.64+0x60] ;  /* 0x0000602608617981 */ /* 0x000ea4000c1e1100 */
[----:B--2---:R-:W-:-:S05]  /*3b70*/  PRMT R13, R97, 0x8880, RZ ;  /* 0x00008880610d7816 */ /* 0x004fca00000000ff */
[----:B------:R-:W-:-:S07]  /*3b80*/  IMAD R88, R13, R90, RZ ;  /* 0x0000005a0d587224 */ /* 0x000fce00078e02ff */
.L_x_131:
[----:B------:R-:W-:Y:S05]  /*3b90*/  BSYNC B1 ;  /* 0x0000000000017941 */ /* 0x000fea0003800000 */
.L_x_130:
[----:B--2---:R-:W-:Y:S01]  /*3ba0*/  @!P3 IMAD R13, R72, R89, R88 ;  /* 0x00000059480db224 */ /* 0x004fe200078e0258 */
[----:B------:R-:W-:Y:S04]  /*3bb0*/  BSSY B1, `(.L_x_132) ;  /* 0x0000006000017945 */ /* 0x000fe80003800000 */
[----:B------:R2:W-:Y:S01]  /*3bc0*/  @!P3 STG.E.U8 desc[UR38][R4.64+0x60], R13 ;  /* 0x0000600d0400b986 */ /* 0x0005e2000c101126 */
[----:B------:R-:W-:Y:S05]  /*3bd0*/  @P4 BRA `(.L_x_133) ;  /* 0x00000000000c4947 */ /* 0x000fea0003800000 */
[----:B------:R-:W2:Y:S02]  /*3be0*/  LDG.E.U8 R97, desc[UR38][R8.64+0x61] ;  /* 0x0000612608617981 */ /* 0x000ea4000c1e1100 */
[----:B--2---:R-:W-:-:S05]  /*3bf0*/  PRMT R13, R97, 0x8880, RZ ;  /* 0x00008880610d7816 */ /* 0x004fca00000000ff */
[----:B------:R-:W-:-:S07]  /*3c00*/  IMAD R88, R13, R90, RZ ;  /* 0x0000005a0d587224 */ /* 0x000fce00078e02ff */
.L_x_133:
[----:B------:R-:W-:Y:S05]  /*3c10*/  BSYNC B1 ;  /* 0x0000000000017941 */ /* 0x000fea0003800000 */
.L_x_132:
        /* <DEDUP_REMOVED lines=10> */
.L_x_135:
[----:B------:R-:W-:Y:S05]  /*3cc0*/  BSYNC B1 ;  /* 0x0000000000017941 */ /* 0x000fea0003800000 */
.L_x_134:
[----:B--2---:R-:W-:Y:S01]  /*3cd0*/  @!P2 IMAD R13, R74, R89, R88 ;  /* 0x000000594a0da224 */ /* 0x004fe200078e0258 */
[----:B------:R-:W-:Y:S04]  /*3ce0*/  BSSY B1, `(.L_x_136) ;  /* 0x0000006000017945 */ /* 0x000fe80003800000 */
[----:B------:R2:W-:Y:S01]  /*3cf0*/  @!P2 STG.E.U8 desc[UR38][R6.64+0x60], R13 ;  /* 0x0000600d0600a986 */ /* 0x0005e2000c101126 */
[----:B------:R-:W-:Y:S05]  /*3d00*/  @P3 BRA `(.L_x_137) ;  /* 0x00000000000c3947 */ /* 0x000fea0003800000 */
[----:B------:R-:W2:Y:S02]  /*3d10*/  LDG.E.U8 R97, desc[UR38][R10.64+0x61] ;  /* 0x000061260a617981 */ /* 0x000ea4000c1e1100 */
[----:B--2---:R-:W-:-:S05]  /*3d20*/  PRMT R13, R97, 0x8880, RZ ;  /* 0x00008880610d7816 */ /* 0x004fca00000000ff */
[----:B------:R-:W-:-:S07]  /*3d30*/  IMAD R88, R13, R90, RZ ;  /* 0x0000005a0d587224 */ /* 0x000fce00078e02ff */
.L_x_137:
[----:B------:R-:W-:Y:S05]  /*3d40*/  BSYNC B1 ;  /* 0x0000000000017941 */ /* 0x000fea0003800000 */
.L_x_136:
[----:B------:R-:W-:Y:S01]  /*3d50*/  @!P3 IMAD R75, R75, R89, R88 ;  /* 0x000000594b4bb224 */ /* 0x000fe200078e0258 */
[----:B------:R-:W-:Y:S04]  /*3d60*/  BSSY B1, `(.L_x_138) ;  /* 0x0000006000017945 */ /* 0x000fe80003800000 */
[----:B------:R0:W-:Y:S01]  /*3d70*/  @!P3 STG.E.U8 desc[UR38][R6.64+0x61], R75 ;  /* 0x0000614b0600b986 */ /* 0x0001e2000c101126 */
[----:B------:R-:W-:Y:S05]  /*3d80*/  @P4 BRA `(.L_x_139) ;  /* 0x00000000000c4947 */ /* 0x000fea0003800000 */
[----:B------:R-:W2:Y:S02]  /*3d90*/  LDG.E.U8 R97, desc[UR38][R8.64+0x68] ;  /* 0x0000682608617981 */ /* 0x000ea4000c1e1100 */
[----:B--2---:R-:W-:-:S05]  /*3da0*/  PRMT R13, R97, 0x8880, RZ ;  /* 0x00008880610d7816 */ /* 0x004fca00000000ff */
[----:B------:R-:W-:-:S07]  /*3db0*/  IMAD R88, R13, R90, RZ ;  /* 0x0000005a0d587224 */ /* 0x000fce00078e02ff */
.L_x_139:
[----:B------:R-:W-:Y:S05]  /*3dc0*/  BSYNC B1 ;  /* 0x0000000000017941 */ /* 0x000fea0003800000 */
.L_x_138:
        /* <DEDUP_REMOVED lines=10> */
.L_x_141:
[----:B------:R-:W-:Y:S05]  /*3e70*/  BSYNC B1 ;  /* 0x0000000000017941 */ /* 0x000fea0003800000 */
.L_x_140:
[----:B------:R-:W-:Y:S01]  /*3e80*/  @!P2 IMAD R77, R77, R89, R88 ;  /* 0x000000594d4da224 */ /* 0x000fe200078e0258 */
[----:B------:R-:W-:Y:S04]  /*3e90*/  BSSY B1, `(.L_x_142) ;  /* 0x0000006000017945 */ /* 0x000fe80003800000 */
[----:B------:R0:W-:Y:S01]  /*3ea0*/  @!P2 STG.E.U8 desc[UR38][R4.64+0x69], R77 ;  /* 0x0000694d0400a986 */ /* 0x0001e2000c101126 */
[----:B------:R-:W-:Y:S05]  /*3eb0*/  @P3 BRA `(.L_x_143) ;  /* 0x00000000000c3947 */ /* 0x000fea0003800000 */
[----:B------:R-:W2:Y:S02]  /*3ec0*/  LDG.E.U8 R97, desc[UR38][R10.64+0x68] ;  /* 0x000068260a617981 */ /* 0x000ea4000c1e1100 */
[----:B--2---:R-:W-:-:S05]  /*3ed0*/  PRMT R13, R97, 0x8880, RZ ;  /* 0x00008880610d7816 */ /* 0x004fca00000000ff */
[----:B------:R-:W-:-:S07]  /*3ee0*/  IMAD R88, R13, R90, RZ ;  /* 0x0000005a0d587224 */ /* 0x000fce00078e02ff */
.L_x_143:
[----:B------:R-:W-:Y:S05]  /*3ef0*/  BSYNC B1 ;  /* 0x0000000000017941 */ /* 0x000fea0003800000 */
.L_x_142:
[----:B--2---:R-:W-:Y:S01]  /*3f00*/  @!P3 IMAD R13, R78, R89, R88 ;  /* 0x000000594e0db224 */ /* 0x004fe200078e0258 */
[----:B------:R-:W-:Y:S04]  /*3f10*/  BSSY B1, `(.L_x_144) ;  /* 0x0000006000017945 */ /* 0x000fe80003800000 */
[----:B------:R2:W-:Y:S01]  /*3f20*/  @!P3 STG.E.U8 desc[UR38][R6.64+0x68], R13 ;  /* 0x0000680d0600b986 */ /* 0x0005e2000c101126 */
[----:B------:R-:W-:Y:S05]  /*3f30*/  @P4 BRA `(.L_x_145) ;  /* 0x00000000000c4947 */ /* 0x000fea0003800000 */
[----:B------:R-:W2:Y:S02]  /*3f40*/  LDG.E.U8 R97, desc[UR38][R10.64+0x69] ;  /* 0x000069260a617981 */ /* 0x000ea4000c1e1100 */
[----:B--2---:R-:W-:-:S05]  /*3f50*/  PRMT R13, R97, 0x8880, RZ ;  /* 0x00008880610d7816 */ /* 0x004fca00000000ff */
[----:B------:R-:W-:-:S07]  /*3f60*/  IMAD R88, R13, R90, RZ ;  /* 0x0000005a0d587224 */ /* 0x000fce00078e02ff */
.L_x_145:
[----:B------:R-:W-:Y:S05]  /*3f70*/  BSYNC B1 ;  /* 0x0000000000017941 */ /* 0x000fea0003800000 */
.L_x_144:
        /* <DEDUP_REMOVED lines=10> */
.L_x_147:
[----:B------:R-:W-:Y:S05]  /*4020*/  BSYNC B1 ;  /* 0x0000000000017941 */ /* 0x000fea0003800000 */
.L_x_146:
[----:B--2---:R-:W-:Y:S01]  /*4030*/  @!P2 IMAD R13, R80, R89, R88 ;  /* 0x00000059500da224 */ /* 0x004fe200078e0258 */
[----:B------:R-:W-:Y:S04]  /*4040*/  BSSY B1, `(.L_x_148) ;  /* 0x0000006000017945 */ /* 0x000fe80003800000 */
[----:B------:R2:W-:Y:S01]  /*4050*/  @!P2 STG.E.U8 desc[UR38][R4.64+0x70], R13 ;  /* 0x0000700d0400a986 */ /* 0x0005e2000c101126 */
[----:B------:R-:W-:Y:S05]  /*4060*/  @P3 BRA `(.L_x_149) ;  /* 0x00000000000c3947 */ /* 0x000fea0003800000 */
[----:B------:R-:W2:Y:S02]  /*4070*/  LDG.E.U8 R97, desc[UR38][R8.64+0x71] ;  /* 0x0000712608617981 */ /* 0x000ea4000c1e1100 */
[----:B--2---:R-:W-:-:S05]  /*4080*/  PRMT R13, R97, 0x8880, RZ ;  /* 0x00008880610d7816 */ /* 0x004fca00000000ff */
[----:B------:R-:W-:-:S07]  /*4090*/  IMAD R88, R13, R90, RZ ;  /* 0x0000005a0d587224 */ /* 0x000fce00078e02ff */
.L_x_149:
[----:B------:R-:W-:Y:S05]  /*40a0*/  BSYNC B1 ;  /* 0x0000000000017941 */ /* 0x000fea0003800000 */
.L_x_148:
[----:B------:R-:W-:Y:S01]  /*40b0*/  @!P3 IMAD R81, R81, R89, R88 ;  /* 0x000000595151b224 */ /* 0x000fe200078e0258 */
[----:B------:R-:W-:Y:S04]  /*40c0*/  BSSY B1, `(.L_x_150) ;  /* 0x0000006000017945 */ /* 0x000fe80003800000 */
[----:B------:R0:W-:Y:S01]  /*40d0*/  @!P3 STG.E.U8 desc[UR38][R4.64+0x71], R81 ;  /* 0x000071510400b986 */ /* 0x0001e2000c101126 */
[----:B------:R-:W-:Y:S05]  /*40e0*/  @P4 BRA `(.L_x_151) ;  /* 0x00000000000c4947 */ /* 0x000fea0003800000 */
[----:B------:R-:W2:Y:S02]  /*40f0*/  LDG.E.U8 R97, desc[UR38][R10.64+0x70] ;  /* 0x000070260a617981 */ /* 0x000ea4000c1e1100 */
[----:B--2---:R-:W-:-:S05]  /*4100*/  PRMT R13, R97, 0x8880, RZ ;  /* 0x00008880610d7816 */ /* 0x004fca00000000ff */
[----:B------:R-:W-:-:S07]  /*4110*/  IMAD R88, R13, R90, RZ ;  /* 0x0000005a0d587224 */ /* 0x000fce00078e02ff */
.L_x_151:
[----:B------:R-:W-:Y:S05]  /*4120*/  BSYNC B1 ;  /* 0x0000000000017941 */ /* 0x000fea0003800000 */
.L_x_150:
[C---:B------:R-:W-:Y:S01]  /*4130*/  ISETP.LT.OR P2, PT, R3.reuse, 0x72, !P0 ;  /* 0x000000720300780c */ /* 0x040fe20004741670 */
[----:B--2---:R-:W-:Y:S01]  /*4140*/  @!P4 IMAD R13, R82, R89, R88 ;  /* 0x00000059520dc224 */ /* 0x004fe200078e0258 */
[----:B------:R-:W-:Y:S01]  /*4150*/  BSSY B1, `(.L_x_152) ;  /* 0x0000009000017945 */ /* 0x000fe20003800000 */
[C---:B------:R-:W-:Y:S02]  /*4160*/  ISETP.LT.OR P3, PT, R3.reuse, 0x79, !P1 ;  /* 0x000000790300780c */ /* 0x040fe40004f61670 */
[C---:B------:R-:W-:Y:S01]  /*4170*/  ISETP.LT.OR P1, PT, R3.reuse, 0x7a, !P1 ;  /* 0x0000007a0300780c */ /* 0x040fe20004f21670 */
[----:B------:R2:W-:Y:S01]  /*4180*/  @!P4 STG.E.U8 desc[UR38][R6.64+0x70], R13 ;  /* 0x0000700d0600c986 */ /* 0x0005e2000c101126 */
[----:B------:R-:W-:-:S06]  /*4190*/  ISETP.LT.OR P4, PT, R3, 0x79, !P0 ;  /* 0x000000790300780c */ /* 0x000fcc0004781670 */
[----:B------:R-:W-:Y:S07]  /*41a0*/  @P2 BRA `(.L_x_153) ;  /* 0x00000000000c2947 */ /* 0x000fee0003800000 */
[----:B------:R-:W2:Y:S02]  /*41b0*/  LDG.E.U8 R97, desc[UR38][R10.64+0x71] ;  /* 0x000071260a617981 */ /* 0x000ea4000c1e1100 */
[----:B--2---:R-:W-:-:S05]  /*41c0*/  PRMT R13, R97, 0x8880, RZ ;  /* 0x00008880610d7816 */ /* 0x004fca00000000ff */
[----:B------:R-:W-:-:S07]  /*41d0*/  IMAD R88, R13, R90, RZ ;  /* 0x0000005a0d587224 */ /* 0x000fce00078e02ff */
.L_x_153:
[----:B------:R-:W-:Y:S05]  /*41e0*/  BSYNC B1 ;  /* 0x0000000000017941 */ /* 0x000fea0003800000 */
.L_x_152:
[----:B------:R-:W-:Y:S01]  /*41f0*/  @!P2 IMAD R83, R83, R89, R88 ;  /* 0x000000595353a224 */ /* 0x000fe200078e0258 */
[----:B------:R-:W-:Y:S04]  /*4200*/  BSSY B1, `(.L_x_154) ;  /* 0x0000006000017945 */ /* 0x000fe80003800000 */
[----:B------:R0:W-:Y:S01]  /*4210*/  @!P2 STG.E.U8 desc[UR38][R6.64+0x71], R83 ;  /* 0x000071530600a986 */ /* 0x0001e2000c101126 */
[----:B------:R-:W-:Y:S05]  /*4220*/  @P3 BRA `(.L_x_155) ;  /* 0x00000000000c3947 */ /* 0x000fea0003800000 */
[----:B------:R-:W2:Y:S02]  /*4230*/  LDG.E.U8 R97, desc[UR38][R8.64+0x78] ;  /* 0x0000782608617981 */ /* 0x000ea4000c1e1100 */
[----:B--2---:R-:W-:-:S05]  /*4240*/  PRMT R13, R97, 0x8880, RZ ;  /* 0x00008880610d7816 */ /* 0x004fca00000000ff */
[----:B------:R-:W-:-:S07]  /*4250*/  IMAD R88, R13, R90, RZ ;  /* 0x0000005a0d587224 */ /* 0x000fce00078e02ff */
.L_x_155:
[----:B------:R-:W-:Y:S05]  /*4260*/  BSYNC B1 ;  /* 0x0000000000017941 */ /* 0x000fea0003800000 */
.L_x_154:
[----:B--2---:R-:W-:Y:S01]  /*4270*/  @!P3 IMAD R13, R84, R89, R88 ;  /* 0x00000059540db224 */ /* 0x004fe200078e0258 */
[----:B------:R-:W-:Y:S04]  /*4280*/  BSSY B1, `(.L_x_156) ;  /* 0x0000006000017945 */ /* 0x000fe80003800000 */
[----:B------:R2:W-:Y:S01]  /*4290*/  @!P3 STG.E.U8 desc[UR38][R4.64+0x78], R13 ;  /* 0x0000780d0400b986 */ /* 0x0005e2000c101126 */
[----:B------:R-:W-:Y:S05]  /*42a0*/  @P1 BRA `(.L_x_157) ;  /* 0x00000000000c1947 */ /* 0x000fea0003800000 */
[----:B------:R-:W2:Y:S02]  /*42b0*/  LDG.E.U8 R97, desc[UR38][R8.64+0x79] ;  /* 0x0000792608617981 */ /* 0x000ea4000c1e1100 */
[----:B--2---:R-:W-:-:S05]  /*42c0*/  PRMT R13, R97, 0x8880, RZ ;  /* 0x00008880610d7816 */ /* 0x004fca00000000ff */
[----:B------:R-:W-:-:S07]  /*42d0*/  IMAD R88, R13, R90, RZ ;  /* 0x0000005a0d587224 */ /* 0x000fce00078e02ff */
.L_x_157:
[----:B------:R-:W-:Y:S05]  /*42e0*/  BSYNC B1 ;  /* 0x0000000000017941 */ /* 0x000fea0003800000 */
.L_x_156:
[----:B------:R-:W-:Y:S01]  /*42f0*/  @!P1 IMAD R85, R85, R89, R88 ;  /* 0x0000005955559224 */ /* 0x000fe200078e0258 */
[----:B------:R-:W-:Y:S04]  /*4300*/  BSSY B1, `(.L_x_158) ;  /* 0x0000006000017945 */ /* 0x000fe80003800000 */
[----:B------:R0:W-:Y:S01]  /*4310*/  @!P1 STG.E.U8 desc[UR38][R4.64+0x79], R85 ;  /* 0x0000795504009986 */ /* 0x0001e2000c101126 */
[----:B------:R-:W-:Y:S05]  /*4320*/  @P4 BRA `(.L_x_159) ;  /* 0x00000000000c4947 */ /* 0x000fea0003800000 */
[----:B------:R-:W0:Y:S02]  /*4330*/  LDG.E.U8 R97, desc[UR38][R10.64+0x78] ;  /* 0x000078260a617981 */ /* 0x000e24000c1e1100 */
[----:B012-4-:R-:W-:-:S05]  /*4340*/  PRMT R5, R97, 0x8880, RZ ;  /* 0x0000888061057816 */ /* 0x017fca00000000ff */
[----:B------:R-:W-:-:S07]  /*4350*/  IMAD R88, R5, R90, RZ ;  /* 0x0000005a05587224 */ /* 0x000fce00078e02ff */
.L_x_159:
[----:B------:R-:W-:Y:S05]  /*4360*/  BSYNC B1 ;  /* 0x0000000000017941 */ /* 0x000fea0003800000 */
.L_x_158:
[----:B012-4-:R-:W-:Y:S01]  /*4370*/  @!P4 IMAD R5, R86, R89, R88 ;  /* 0x000000595605c224 */ /* 0x017fe200078e0258 */
[----:B------:R-:W-:Y:S01]  /*4380*/  ISETP.LT.OR P0, PT, R3, 0x7a, !P0 ;  /* 0x0000007a0300780c */ /* 0x000fe20004701670 */
[----:B------:R-:W-:Y:S03]  /*4390*/  BSSY B1, `(.L_x_160) ;  /* 0x0000006000017945 */ /* 0x000fe60003800000 */
[----:B------:R0:W-:Y:S09]  /*43a0*/  @!P4 STG.E.U8 desc[UR38][R6.64+0x78], R5 ;  /* 0x000078050600c986 */ /* 0x0001f2000c101126 */
[----:B------:R-:W-:Y:S05]  /*43b0*/  @P0 BRA `(.L_x_161) ;  /* 0x00000000000c0947 */ /* 0x000fea0003800000 */
[----:B------:R-:W2:Y:S02]  /*43c0*/  LDG.E.U8 R97, desc[UR38][R10.64+0x79] ;  /* 0x000079260a617981 */ /* 0x000ea4000c1e1100 */
[----:B--2---:R-:W-:-:S05]  /*43d0*/  PRMT R3, R97, 0x8880, RZ ;  /* 0x0000888061037816 */ /* 0x004fca00000000ff */
[----:B------:R-:W-:-:S07]  /*43e0*/  IMAD R88, R3, R90, RZ ;  /* 0x0000005a03587224 */ /* 0x000fce00078e02ff */
.L_x_161:
[----:B------:R-:W-:Y:S05]  /*43f0*/  BSYNC B1 ;  /* 0x0000000000017941 */ /* 0x000fea0003800000 */
.L_x_160:
[----:B------:R-:W-:Y:S01]  /*4400*/  IMAD R87, R87, R89, R88 ;  /* 0x0000005957577224 */ /* 0x000fe200078e0258 */
[----:B------:R-:W-:Y:S06]  /*4410*/  @P0 BRA `(.L_x_162) ;  /* 0x0000000c00100947 */ /* 0x000fec0003800000 */
[----:B------:R1:W-:Y:S01]  /*4420*/  STG.E.U8 desc[UR38][R6.64+0x79], R87 ;  /* 0x0000795706007986 */ /* 0x0003e2000c101126 */
[----:B------:R-:W-:Y:S05]  /*4430*/  BRA `(.L_x_162) ;  /* 0x0000000c00087947 */ /* 0x000fea0003800000 */
.L_x_33:
[C---:B------:R-:W-:Y:S02]  /*4440*/  ISETP.GE.AND P1, PT, R101.reuse, 0x1, PT ;  /* 0x000000016500780c */ /* 0x040fe40003f26270 */
[----:B------:R-:W-:Y:S02]  /*4450*/  ISETP.GE.AND P0, PT, R101, 0x9, PT ;  /* 0x000000096500780c */ /* 0x000fe40003f06270 */
[C---:B------:R-:W-:Y:S02]  /*4460*/  ISETP.LT.OR P3, PT, R3.reuse, 0x1, !P1 ;  /* 0x000000010300780c */ /* 0x040fe40004f61670 */
[C---:B------:R-:W-:Y:S02]  /*4470*/  ISETP.LT.OR P4, PT, R3.reuse, 0x2, !P1 ;  /* 0x000000020300780c */ /* 0x040fe40004f81670 */
[----:B------:R-:W-:-:S09]  /*4480*/  ISETP.LT.OR P2, PT, R3, 0x1, !P0 ;  /* 0x000000010300780c */ /* 0x000fd20004741670 */
[-C--:B------:R-:W-:Y:S02]  /*4490*/  @!P3 IMAD R9, R24, R89.reuse, RZ ;  /* 0x000000591809b224 */ /* 0x080fe400078e02ff */
[-C--:B------:R-:W-:Y:S02]  /*44a0*/  @!P4 IMAD R25, R25, R89.reuse, RZ ;  /* 0x000000591919c224 */ /* 0x080fe400078e02ff */
[----:B------:R-:W-:Y:S01]  /*44b0*/  @!P2 IMAD R11, R26, R89, RZ ;  /* 0x000000591a0ba224 */ /* 0x000fe200078e02ff */
[----:B------:R0:W-:Y:S01]  /*44c0*/  @!P3 STG.E.U8 desc[UR38][R4.64], R9 ;  /* 0x000000090400b986 */ /* 0x0001e2000c101126 */
[----:B------:R-:W-:-:S03]  /*44d0*/  ISETP.LT.OR P3, PT, R3, 0x2, !P0 ;  /* 0x000000020300780c */ /* 0x000fc60004761670 */
[----:B------:R-:W-:Y:S01]  /*44e0*/  @!P4 STG.E.U8 desc[UR38][R4.64+0x1], R25 ;  /* 0x000001190400c986 */ /* 0x000fe2000c101126 */
[----:B------:R-:W-:-:S03]  /*44f0*/  ISETP.LT.OR P4, PT, R3, 0x9, !P1 ;  /* 0x000000090300780c */ /* 0x000fc60004f81670 */
[----:B------:R1:W-:Y:S01]  /*4500*/  @!P2 STG.E.U8 desc[UR38][R6.64], R11 ;  /* 0x0000000b0600a986 */ /* 0x0003e2000c101126 */
[----:B------:R-:W-:-:S05]  /*4510*/  ISETP.LT.OR P2, PT, R3, 0xa, !P1 ;  /* 0x0000000a0300780c */ /* 0x000fca0004f41670 */
[----:B------:R-:W-:-:S04]  /*4520*/  @!P3 IMAD R27, R27, R89, RZ ;  /* 0x000000591b1bb224 */ /* 0x000fc800078e02ff */
[-C--:B------:R-:W-:Y:S01]  /*4530*/  @!P4 IMAD R13, R28, R89.reuse, RZ ;  /* 0x000000591c0dc224 */ /* 0x080fe200078e02ff */
[----:B------:R-:W-:Y:S01]  /*4540*/  @!P3 STG.E.U8 desc[UR38][R6.64+0x1], R27 ;  /* 0x0000011b0600b986 */ /* 0x000fe2000c101126 */
[----:B------:R-:W-:Y:S02]  /*4550*/  ISETP.LT.OR P3, PT, R3, 0x9, !P0 ;  /* 0x000000090300780c */ /* 0x000fe40004761670 */
[----:B------:R-:W-:Y:S01]  /*4560*/  @!P2 IMAD R29, R29, R89, RZ ;  /* 0x000000591d1da224 */ /* 0x000fe200078e02ff */
[----:B------:R2:W-:Y:S01]  /*4570*/  @!P4 STG.E.U8 desc[UR38][R4.64+0x8], R13 ;  /* 0x0000080d0400c986 */ /* 0x0005e2000c101126 */
[----:B------:R-:W-:-:S03]  /*4580*/  ISETP.LT.OR P4, PT, R3, 0xa, !P0 ;  /* 0x0000000a0300780c */ /* 0x000fc60004781670 */
[----:B------:R-:W-:Y:S01]  /*4590*/  @!P2 STG.E.U8 desc[UR38][R4.64+0x9], R29 ;  /* 0x0000091d0400a986 */ /* 0x000fe2000c101126 */
[----:B------:R-:W-:-:S05]  /*45a0*/  ISETP.LT.OR P2, PT, R3, 0x11, !P1 ;  /* 0x000000110300780c */ /* 0x000fca0004f41670 */
[----:B0-----:R-:W-:-:S04]  /*45b0*/  @!P3 IMAD R9, R30, R89, RZ ;  /* 0x000000591e09b224 */ /* 0x001fc800078e02ff */
[-C--:B------:R-:W-:Y:S01]  /*45c0*/  @!P4 IMAD R31, R31, R89.reuse, RZ ;  /* 0x000000591f1fc224 */ /* 0x080fe200078e02ff */
[----:B------:R0:W-:Y:S01]  /*45d0*/  @!P3 STG.E.U8 desc[UR38][R6.64+0x8], R9 ;  /* 0x000008090600b986 */ /* 0x0001e2000c101126 */
[C---:B------:R-:W-:Y:S02]  /*45e0*/  ISETP.LT.OR P3, PT, R3.reuse, 0x12, !P1 ;  /* 0x000000120300780c */ /* 0x040fe40004f61670 */
[----:B-1----:R-:W-:Y:S01]  /*45f0*/  @!P2 IMAD R11, R32, R89, RZ ;  /* 0x00000059200ba224 */ /* 0x002fe200078e02ff */
[----:B------:R-:W-:Y:S01]  /*4600*/  @!P4 STG.E.U8 desc[UR38][R6.64+0x9], R31 ;  /* 0x0000091f0600c986 */ /* 0x000fe2000c101126 */
[----:B------:R-:W-:-:S03]  /*4610*/  ISETP.LT.OR P4, PT, R3, 0x11, !P0 ;  /* 0x000000110300780c */ /* 0x000fc60004781670 */
[----:B------:R1:W-:Y:S01]  /*4620*/  @!P2 STG.E.U8 desc[UR38][R4.64+0x10], R11 ;  /* 0x0000100b0400a986 */ /* 0x0003e2000c101126 */
[----:B------:R-:W-:-:S05]  /*4630*/  ISETP.LT.OR P2, PT, R3, 0x12, !P0 ;  /* 0x000000120300780c */ /* 0x000fca0004741670 */
[----:B------:R-:W-:-:S04]  /*4640*/  @!P3 IMAD R33, R33, R89, RZ ;  /* 0x000000592121b224 */ /* 0x000fc800078e02ff */
[-C--:B--2---:R-:W-:Y:S01]  /*4650*/  @!P4 IMAD R13, R34, R89.reuse, RZ ;  /* 0x00000059220dc224 */ /* 0x084fe200078e02ff */
        /* <DEDUP_REMOVED lines=138> */
[----:B------:R4:W-:Y:S01]  /*4f00*/  @!P4 STG.E.U8 desc[UR38][R6.64+0x69], R79 ;  /* 0x0000694f0600c986 */ /* 0x0009e2000c101126 */
[----:B------:R-:W-:-:S03]  /*4f10*/  ISETP.LT.OR P4, PT, R3, 0x71, !P0 ;  /* 0x000000710300780c */ /* 0x000fc60004781670 */
[----:B------:R4:W-:Y:S01]  /*4f20*/  @!P2 STG.E.U8 desc[UR38][R4.64+0x70], R11 ;  /* 0x0000700b0400a986 */ /* 0x0009e2000c101126 */
[----:B------:R-:W-:-:S05]  /*4f30*/  ISETP.LT.OR P2, PT, R3, 0x72, !P0 ;  /* 0x000000720300780c */ /* 0x000fca0004741670 */
[----:B------:R-:W-:-:S04]  /*4f40*/  @!P3 IMAD R81, R81, R89, RZ ;  /* 0x000000595151b224 */ /* 0x000fc800078e02ff */
[-C--:B--2---:R-:W-:Y:S01]  /*4f50*/  @!P4 IMAD R13, R82, R89.reuse, RZ ;  /* 0x00000059520dc224 */ /* 0x084fe200078e02ff */
[----:B------:R4:W-:Y:S01]  /*4f60*/  @!P3 STG.E.U8 desc[UR38][R4.64+0x71], R81 ;  /* 0x000071510400b986 */ /* 0x0009e2000c101126 */
[C---:B------:R-:W-:Y:S02]  /*4f70*/  ISETP.LT.OR P3, PT, R3.reuse, 0x79, !P1 ;  /* 0x000000790300780c */ /* 0x040fe40004f61670 */
[C---:B------:R-:W-:Y:S01]  /*4f80*/  ISETP.LT.OR P1, PT, R3.reuse, 0x7a, !P1 ;  /* 0x0000007a0300780c */ /* 0x040fe20004f21670 */
[----:B------:R4:W-:Y:S01]  /*4f90*/  @!P4 STG.E.U8 desc[UR38][R6.64+0x70], R13 ;  /* 0x0000700d0600c986 */ /* 0x0009e2000c101126 */
[----:B------:R-:W-:Y:S01]  /*4fa0*/  ISETP.LT.OR P4, PT, R3, 0x79, !P0 ;  /* 0x000000790300780c */ /* 0x000fe20004781670 */
[----:B------:R-:W-:Y:S01]  /*4fb0*/  @!P2 IMAD R83, R83, R89, RZ ;  /* 0x000000595353a224 */ /* 0x000fe200078e02ff */
[----:B------:R-:W-:-:S04]  /*4fc0*/  ISETP.LT.OR P0, PT, R3, 0x7a, !P0 ;  /* 0x0000007a0300780c */ /* 0x000fc80004701670 */
[----:B------:R4:W-:Y:S03]  /*4fd0*/  @!P2 STG.E.U8 desc[UR38][R6.64+0x71], R83 ;  /* 0x000071530600a986 */ /* 0x0009e6000c101126 */
[-C--:B------:R-:W-:Y:S02]  /*4fe0*/  @!P3 IMAD R3, R84, R89.reuse, RZ ;  /* 0x000000595403b224 */ /* 0x080fe400078e02ff */
[-C--:B------:R-:W-:Y:S02]  /*4ff0*/  @!P1 IMAD R85, R85, R89.reuse, RZ ;  /* 0x0000005955559224 */ /* 0x080fe400078e02ff */
[-C--:B0-----:R-:W-:Y:S01]  /*5000*/  @!P4 IMAD R9, R86, R89.reuse, RZ ;  /* 0x000000595609c224 */ /* 0x081fe200078e02ff */
[----:B------:R4:W-:Y:S01]  /*5010*/  @!P3 STG.E.U8 desc[UR38][R4.64+0x78], R3 ;  /* 0x000078030400b986 */ /* 0x0009e2000c101126 */
[----:B------:R-:W-:-:S03]  /*5020*/  @!P0 IMAD R87, R87, R89, RZ ;  /* 0x0000005957578224 */ /* 0x000fc600078e02ff */
[----:B------:R4:W-:Y:S04]  /*5030*/  @!P1 STG.E.U8 desc[UR38][R4.64+0x79], R85 ;  /* 0x0000795504009986 */ /* 0x0009e8000c101126 */
[----:B------:R4:W-:Y:S04]  /*5040*/  @!P4 STG.E.U8 desc[UR38][R6.64+0x78], R9 ;  /* 0x000078090600c986 */ /* 0x0009e8000c101126 */
[----:B------:R4:W-:Y:S02]  /*5050*/  @!P0 STG.E.U8 desc[UR38][R6.64+0x79], R87 ;  /* 0x0000795706008986 */ /* 0x0009e4000c101126 */
.L_x_162:
[----:B------:R-:W-:Y:S05]  /*5060*/  BSYNC B0 ;  /* 0x0000000000007941 */ /* 0x000fea0003800000 */
.L_x_32:
[----:B------:R-:W-:Y:S01]  /*5070*/  IADD3 R16, P0, R16, UR36, RZ ;  /* 0x0000002410107c10 */ /* 0x000fe2000ff1e0ff */
[----:B------:R-:W-:Y:S01]  /*5080*/  ULDC.64 UR4, c[0x0][0x650] ;  /* 0x0001940000047ab9 */ /* 0x000fe20000000a00 */
[----:B----4-:R-:W-:Y:S01]  /*5090*/  PRMT R3, RZ, 0x7610, R3 ;  /* 0x00007610ff037816 */ /* 0x010fe20000000003 */
[----:B------:R-:W-:Y:S01]  /*50a0*/  IMAD.MOV.U32 R98, RZ, RZ, -0x1 ;  /* 0xffffffffff627424 */ /* 0x000fe200078e00ff */
[----:B------:R-:W-:Y:S01]  /*50b0*/  IADD3.X R17, R17, UR42, RZ, P0, !PT ;  /* 0x0000002a11117c10 */ /* 0x000fe200087fe4ff */
[----:B------:R-:W-:Y:S01]  /*50c0*/  IMAD.MOV.U32 R88, RZ, RZ, -0x1 ;  /* 0xffffffffff587424 */ /* 0x000fe200078e00ff */
[----:B------:R-:W-:-:S04]  /*50d0*/  ISETP.GE.U32.AND P0, PT, R16, UR4, PT ;  /* 0x0000000410007c0c */ /* 0x000fc8000bf06070 */
[----:B------:R-:W-:-:S13]  /*50e0*/  ISETP.GE.U32.AND.EX P0, PT, R17, UR5, PT, P0 ;  /* 0x0000000511007c0c */ /* 0x000fda000bf06100 */
[----:B------:R-:W-:Y:S05]  /*50f0*/  @P0 BRA `(.L_x_163) ;  /* 0x0000000400500947 */ /* 0x000fea0003800000 */
[----:B------:R-:W2:Y:S01]  /*5100*/  LDC.64 R10, c[0x0][0x628] ;  /* 0x00018a00ff0a7b82 */ /* 0x000ea20000000a00 */
[----:B------:R-:W4:Y:S01]  /*5110*/  S2R R20, SR_CTAID.X ;  /* 0x0000000000147919 */ /* 0x000f220000002500 */
[----:B------:R-:W-:Y:S02]  /*5120*/  IMAD.MOV.U32 R8, RZ, RZ, R16 ;  /* 0x000000ffff087224 */ /* 0x000fe400078e0010 */
[----:B------:R-:W-:Y:S01]  /*5130*/  IMAD.MOV.U32 R9, RZ, RZ, R17 ;  /* 0x000000ffff097224 */ /* 0x000fe200078e0011 */
[----:B------:R-:W0:Y:S03]  /*5140*/  S2R R21, SR_CTAID.Y ;  /* 0x0000000000157919 */ /* 0x000e260000002600 */
[----:B------:R-:W0:Y:S08]  /*5150*/  LDC R0, c[0x0][0x630] ;  /* 0x00018c00ff007b82 */ /* 0x000e300000000800 */
[----:B------:R-:W0:Y:S01]  /*5160*/  LDC.64 R14, c[0x0][0x620] ;  /* 0x00018800ff0e7b82 */ /* 0x000e220000000a00 */
[----:B--2---:R-:W-:-:S04]  /*5170*/  ISETP.NE.U32.AND P0, PT, R10, RZ, PT ;  /* 0x000000ff0a00720c */ /* 0x004fc80003f05070 */
[----:B------:R-:W-:-:S13]  /*5180*/  ISETP.NE.AND.EX P0, PT, R11, RZ, PT, P0 ;  /* 0x000000ff0b00720c */ /* 0x000fda0003f05300 */
[----:B0---4-:R-:W-:Y:S05]  /*5190*/  @!P0 BRA `(.L_x_164) ;  /* 0x0000000000288947 */ /* 0x011fea0003800000 */
[----:B------:R-:W0:Y:S02]  /*51a0*/  LDC R3, c[0x0][0x634] ;  /* 0x00018d00ff037b82 */ /* 0x000e240000000800 */
[----:B0-----:R-:W-:-:S05]  /*51b0*/  IADD3 R3, P0, R16, R3, RZ ;  /* 0x0000000310037210 */ /* 0x001fca0007f1e0ff */
[----:B------:R-:W-:-:S04]  /*51c0*/  IMAD.X R13, RZ, RZ, R17, P0 ;  /* 0x000000ffff0d7224 */ /* 0x000fc800000e0611 */
[----:B------:R-:W-:-:S04]  /*51d0*/  IMAD.WIDE.U32 R4, R13, R10, RZ ;  /* 0x0000000a0d047225 */ /* 0x000fc800078e00ff */
[----:B-1-3--:R-:W-:-:S04]  /*51e0*/  IMAD.WIDE.U32 R6, P0, R3, R11, R4 ;  /* 0x0000000b03067225 */ /* 0x00afc80007800004 */
[----:B------:R-:W-:-:S04]  /*51f0*/  IMAD.WIDE.U32 R4, R3, R10, RZ ;  /* 0x0000000a03047225 */ /* 0x000fc800078e00ff */
[----:B------:R-:W-:Y:S01]  /*5200*/  IMAD.X R9, RZ, RZ, RZ, P0 ;  /* 0x000000ffff097224 */ /* 0x000fe200000e06ff */
[----:B------:R-:W-:Y:S01]  /*5210*/  IADD3 RZ, P0, R5, R6, RZ ;  /* 0x0000000605ff7210 */ /* 0x000fe20007f1e0ff */
[----:B------:R-:W-:-:S04]  /*5220*/  IMAD.MOV.U32 R8, RZ, RZ, R7 ;  /* 0x000000ffff087224 */ /* 0x000fc800078e0007 */
[----:B------:R-:W-:-:S08]  /*5230*/  IMAD.WIDE.U32.X R8, R13, R11, R8, P0 ;  /* 0x0000000b0d087225 */ /* 0x000fd000000e0408 */
.L_x_164:
[----:B------:R-:W0:Y:S01]  /*5240*/  LDC.64 R28, c[0x0][0x640] ;  /* 0x00019000ff1c7b82 */ /* 0x000e220000000a00 */
[-CC-:B------:R-:W-:Y:S01]  /*5250*/  SHF.R.U64 R88, R8, R0.reuse, R9.reuse ;  /* 0x0000000008587219 */ /* 0x180fe20000001209 */
[----:B------:R-:W-:Y:S01]  /*5260*/  ULDC UR4, c[0x0][0x150] ;  /* 0x0000540000047ab9 */ /* 0x000fe20000000800 */
[----:B------:R-:W-:Y:S02]  /*5270*/  SHF.R.U32.HI R0, RZ, R0, R9 ;  /* 0x00000000ff007219 */ /* 0x000fe40000011609 */
[----:B------:R-:W-:Y:S02]  /*5280*/  IADD3 R3, P0, RZ, -R88, RZ ;  /* 0x80000058ff037210 */ /* 0x000fe40007f1e0ff */
[----:B-1-3--:R-:W-:Y:S01]  /*5290*/  I2FP.F32.U32 R7, R20 ;  /* 0x0000001400077245 */ /* 0x00afe20000201000 */
[----:B------:R-:W1:Y:S02]  /*52a0*/  LDC R6, c[0x0][0x618] ;  /* 0x00018600ff067b82 */ /* 0x000e640000000800 */
[----:B------:R-:W-:-:S02]  /*52b0*/  IMAD.X R5, RZ, RZ, ~R0, P0 ;  /* 0x000000ffff057224 */ /* 0x000fc400000e0e00 */
[----:B------:R-:W-:Y:S01]  /*52c0*/  FMUL R7, R7, UR4 ;  /* 0x0000000407077c20 */ /* 0x000fe20008400000 */
[----:B------:R-:W-:Y:S01]  /*52d0*/  ULDC UR4, c[0x0][0x154] ;  /* 0x0000550000047ab9 */ /* 0x000fe20000000800 */
[-C--:B------:R-:W-:Y:S02]  /*52e0*/  IMAD R0, R5, R14.reuse, RZ ;  /* 0x0000000e05007224 */ /* 0x080fe400078e02ff */
[----:B------:R-:W2:Y:S01]  /*52f0*/  LDC R8, c[0x0][0x608] ;  /* 0x00018200ff087b82 */ /* 0x000ea20000000800 */
[C---:B------:R-:W-:Y:S01]  /*5300*/  IMAD.WIDE.U32 R4, R3.reuse, R14, R16 ;  /* 0x0000000e03047225 */ /* 0x040fe200078e0010 */
[----:B------:R-:W3:Y:S03]  /*5310*/  F2I.U32.TRUNC.NTZ R7, R7 ;  /* 0x0000000700077305 */ /* 0x000ee6000020f000 */
[----:B------:R-:W-:Y:S01]  /*5320*/  IMAD R3, R3, R15, R0 ;  /* 0x0000000f03037224 */ /* 0x000fe200078e0200 */
[----:B------:R-:W-:-:S02]  /*5330*/  I2FP.F32.U32 R0, R21 ;  /* 0x0000001500007245 */ /* 0x000fc40000201000 */
[----:B------:R-:W4:Y:S01]  /*5340*/  LDC R26, c[0x0][0x658] ;  /* 0x00019600ff1a7b82 */ /* 0x000f220000000800 */
[----:B------:R-:W-:Y:S01]  /*5350*/  IMAD.IADD R3, R5, 0x1, R3 ;  /* 0x0000000105037824 */ /* 0x000fe200078e0203 */
[----:B0-----:R-:W-:Y:S01]  /*5360*/  ISETP.NE.U32.AND P0, PT, R28, RZ, PT ;  /* 0x000000ff1c00720c */ /* 0x001fe20003f05070 */
[----:B------:R-:W-:-:S03]  /*5370*/  FMUL R0, R0, UR4 ;  /* 0x0000000400007c20 */ /* 0x000fc60008400000 */
[----:B------:R-:W-:Y:S01]  /*5380*/  ISETP.NE.AND.EX P0, PT, R29, RZ, PT, P0 ;  /* 0x000000ff1d00720c */ /* 0x000fe20003f05300 */
[----:B------:R0:W0:Y:S01]  /*5390*/  F2I.U32.TRUNC.NTZ R14, R0 ;  /* 0x00000000000e7305 */ /* 0x000022000020f000 */
[----:B------:R-:W0:Y:S01]  /*53a0*/  LDC R9, c[0x0][0x144] ;  /* 0x00005100ff097b82 */ /* 0x000e220000000800 */
[-C--:B-1----:R-:W-:Y:S01]  /*53b0*/  SHF.R.U64 R10, R4, R6.reuse, R3 ;  /* 0x00000006040a7219 */ /* 0x082fe20000001203 */
[----:B---3--:R-:W-:Y:S01]  /*53c0*/  IMAD.MOV R7, RZ, RZ, -R7 ;  /* 0x000000ffff077224 */ /* 0x008fe200078e0a07 */
[----:B------:R-:W-:-:S05]  /*53d0*/  SHF.R.U32.HI R3, RZ, R6, R3 ;  /* 0x00000006ff037219 */ /* 0x000fca0000011603 */
[----:B------:R-:W1:Y:S01]  /*53e0*/  LDC R24, c[0x0][0x148] ;  /* 0x00005200ff187b82 */ /* 0x000e620000000800 */
[-CC-:B--2---:R-:W-:Y:S02]  /*53f0*/  SHF.R.U64 R12, R10, R8.reuse, R3.reuse ;  /* 0x000000080a0c7219 */ /* 0x184fe40000001203 */
[----:B------:R-:W-:-:S05]  /*5400*/  SHF.R.U32.HI R3, RZ, R8, R3 ;  /* 0x00000008ff037219 */ /* 0x000fca0000011603 */
[----:B------:R-:W2:Y:S01]  /*5410*/  LDC R15, c[0x0][0x600] ;  /* 0x00018000ff0f7b82 */ /* 0x000ea20000000800 */
[-CC-:B----4-:R-:W-:Y:S02]  /*5420*/  SHF.R.U64 R13, R12, R26.reuse, R3.reuse ;  /* 0x0000001a0c0d7219 */ /* 0x190fe40000001203 */
[----:B------:R-:W-:-:S03]  /*5430*/  SHF.R.U32.HI R5, RZ, R26, R3 ;  /* 0x0000001aff057219 */ /* 0x000fc60000011603 */
[----:B------:R-:W-:Y:S02]  /*5440*/  IMAD.MOV.U32 R4, RZ, RZ, R13 ;  /* 0x000000ffff047224 */ /* 0x000fe400078e000d */
[----:B------:R-:W3:Y:S01]  /*5450*/  LDC R27, c[0x0][0x648] ;  /* 0x00019200ff1b7b82 */ /* 0x000ee20000000800 */
[----:B0-----:R-:W-:-:S07]  /*5460*/  IMAD R25, R9, R7, R20 ;  /* 0x0000000709197224 */ /* 0x001fce00078e0214 */
[----:B------:R-:W0:Y:S08]  /*5470*/  LDC R30, c[0x0][0x638] ;  /* 0x00018e00ff1e7b82 */ /* 0x000e300000000800 */
[----:B------:R-:W4:Y:S01]  /*5480*/  LDC R31, c[0x0][0x610] ;  /* 0x00018400ff1f7b82 */ /* 0x000f220000000800 */
[----:B-1----:R-:W-:Y:S05]  /*5490*/  @!P0 BRA `(.L_x_165) ;  /* 0x0000000000288947 */ /* 0x002fea0003800000 */
[----:B------:R-:W1:Y:S02]  /*54a0*/  LDC R0, c[0x0][0x64c] ;  /* 0x00019300ff007b82 */ /* 0x000e640000000800 */
[----:B-1----:R-:W-:-:S05]  /*54b0*/  IADD3 R3, P0, R13, R0, RZ ;  /* 0x000000000d037210 */ /* 0x002fca0007f1e0ff */
        /* <DEDUP_REMOVED lines=8> */
.L_x_165:
[----:B------:R-:W-:Y:S01]  /*5540*/  ISETP.NE.AND P0, PT, R2, 0x1, PT ;  /* 0x000000010200780c */ /* 0x000fe20003f05270 */
[----:B------:R-:W-:Y:S01]  /*5550*/  IMAD.MOV R14, RZ, RZ, -R14 ;  /* 0x000000ffff0e7224 */ /* 0x000fe200078e0a0e */
[----:B---3--:R-:W-:Y:S01]  /*5560*/  SHF.R.U64 R0, R4, R27, R5 ;  /* 0x0000001b04007219 */ /* 0x008fe20000001205 */
[----:B--2---:R-:W-:Y:S01]  /*5570*/  VIADD R5, R15, 0xffffffff ;  /* 0xffffffff0f057836 */ /* 0x004fe20000000000 */
[----:B------:R-:W-:-:S03]  /*5580*/  LOP3.LUT R3, R12, R95, RZ, 0xc0, !PT ;  /* 0x0000005f0c037212 */ /* 0x000fc600078ec0ff */
[----:B------:R-:W-:Y:S01]  /*5590*/  IMAD.MOV R4, RZ, RZ, -R0 ;  /* 0x000000ffff047224 */ /* 0x000fe200078e0a00 */
[----:B------:R-:W-:Y:S01]  /*55a0*/  LOP3.LUT R10, R10, R5, RZ, 0xc0, !PT ;  /* 0x000000050a0a7212 */ /* 0x000fe200078ec0ff */
[----:B------:R-:W-:Y:S02]  /*55b0*/  IMAD R0, R92, R0, R3 ;  /* 0x000000005c007224 */ /* 0x000fe400078e0203 */
[----:B0-----:R-:W-:Y:S02]  /*55c0*/  IMAD R3, R4, R30, R13 ;  /* 0x0000001e04037224 */ /* 0x001fe400078e020d */
[----:B------:R-:W-:Y:S02]  /*55d0*/  @P0 IMAD R25, R24, R14, R21 ;  /* 0x0000000e18190224 */ /* 0x000fe400078e0215 */
[----:B------:R-:W-:Y:S02]  /*55e0*/  IMAD R5, R3, R15, R10 ;  /* 0x0000000f03057224 */ /* 0x000fe400078e020a */
[----:B----4-:R-:W-:-:S02]  /*55f0*/  IMAD R0, R0, R31, R25 ;  /* 0x0000001f00007224 */ /* 0x010fc400078e0219 */
[----:B------:R-:W-:-:S03]  /*5600*/  IMAD.MOV.U32 R4, RZ, RZ, 0x1 ;  /* 0x00000001ff047424 */ /* 0x000fc600078e00ff */
[----:B------:R-:W-:Y:S02]  /*5610*/  SEL R98, R5, R0, !P0 ;  /* 0x0000000005627207 */ /* 0x000fe40004000000 */
[----:B------:R-:W-:Y:S02]  /*5620*/  PRMT R3, R4, 0x7610, R3 ;  /* 0x0000761004037816 */ /* 0x000fe40000000003 */
[----:B------:R-:W-:-:S07]  /*5630*/  SEL R0, R0, R5, !P0 ;  /* 0x0000000500007207 */ /* 0x000fce0004000000 */
.L_x_163:
[----:B------:R-:W-:Y:S01]  /*5640*/  LOP3.LUT P0, RZ, R3, 0xff, RZ, 0xc0, !PT ;  /* 0x000000ff03ff7812 */ /* 0x000fe2000780c0ff */
[----:B------:R-:W-:-:S12]  /*5650*/  IMAD.MOV.U32 R99, RZ, RZ, R0 ;  /* 0x000000ffff637224 */ /* 0x000fd800078e0000 */
[----:B------:R-:W-:Y:S05]  /*5660*/  @P0 BRA `(.L_x_166) ;  /* 0xffffffbc00500947 */ /* 0x000fea000383ffff */
[----:B------:R-:W-:Y:S05]  /*5670*/  EXIT ;  /* 0x000000000000794d */ /* 0x000fea0003800000 */
.L_x_7:
        /* <DEDUP_REMOVED lines=26> */
.L_x_168:
[----:B------:R-:W0:Y:S01]  /*5820*/  LDC.64 R30, c[0x0][0x640] ;  /* 0x00019000ff1e7b82 */ /* 0x000e220000000a00 */
[-CC-:B------:R-:W-:Y:S01]  /*5830*/  SHF.R.U64 R21, R14, R6.reuse, R15.reuse ;  /* 0x000000060e157219 */ /* 0x180fe2000000120f */
[----:B------:R-:W-:Y:S01]  /*5840*/  IMAD.MOV.U32 R26, RZ, RZ, 0x1 ;  /* 0x00000001ff1a7424 */ /* 0x000fe200078e00ff */
[----:B------:R-:W-:Y:S02]  /*5850*/  SHF.R.U32.HI R6, RZ, R6, R15 ;  /* 0x00000006ff067219 */ /* 0x000fe4000001160f */
[----:B------:R-:W-:-:S03]  /*5860*/  IADD3 R13, P0, RZ, -R21, RZ ;  /* 0x80000015ff0d7210 */ /* 0x000fc60007f1e0ff */
[----:B------:R-:W1:Y:S02]  /*5870*/  LDC R12, c[0x0][0x618] ;  /* 0x00018600ff0c7b82 */ /* 0x000e640000000800 */
[----:B------:R-:W-:-:S04]  /*5880*/  IMAD.X R11, RZ, RZ, ~R6, P0 ;  /* 0x000000ffff0b7224 */ /* 0x000fc800000e0e06 */
[-C--:B------:R-:W-:Y:S02]  /*5890*/  IMAD R6, R11, R24.reuse, RZ ;  /* 0x000000180b067224 */ /* 0x080fe400078e02ff */
[----:B------:R-:W2:Y:S01]  /*58a0*/  LDC R14, c[0x0][0x608] ;  /* 0x00018200ff0e7b82 */ /* 0x000ea20000000800 */
[----:B------:R-:W-:-:S04]  /*58b0*/  IMAD.WIDE.U32 R10, R13, R24, R16 ;  /* 0x000000180d0a7225 */ /* 0x000fc800078e0010 */
[----:B------:R-:W-:-:S03]  /*58c0*/  IMAD R13, R13, R25, R6 ;  /* 0x000000190d0d7224 */ /* 0x000fc600078e0206 */
[----:B------:R-:W3:Y:S01]  /*58d0*/  LDC R29, c[0x0][0x658] ;  /* 0x00019600ff1d7b82 */ /* 0x000ee20000000800 */
[----:B------:R-:W-:Y:S01]  /*58e0*/  IMAD.IADD R11, R11, 0x1, R13 ;  /* 0x000000010b0b7824 */ /* 0x000fe200078e020d */
[----:B0-----:R-:W-:-:S04]  /*58f0*/  ISETP.NE.U32.AND P0, PT, R30, RZ, PT ;  /* 0x000000ff1e00720c */ /* 0x001fc80003f05070 */
[----:B------:R-:W-:Y:S02]  /*5900*/  ISETP.NE.AND.EX P0, PT, R31, RZ, PT, P0 ;  /* 0x000000ff1f00720c */ /* 0x000fe40003f05300 */
[----:B------:R-:W0:Y:S01]  /*5910*/  LDC R20, c[0x0][0x600] ;  /* 0x00018000ff147b82 */ /* 0x000e220000000800 */
[-CC-:B-1----:R-:W-:Y:S01]  /*5920*/  SHF.R.U64 R8, R10, R12.reuse, R11.reuse ;  /* 0x0000000c0a087219 */ /* 0x182fe2000000120b */
[----:B------:R-:W-:Y:S01]  /*5930*/  IMAD.MOV.U32 R10, RZ, RZ, -0x1 ;  /* 0xffffffffff0a7424 */ /* 0x000fe200078e00ff */
[----:B------:R-:W-:-:S05]  /*5940*/  SHF.R.U32.HI R11, RZ, R12, R11 ;  /* 0x0000000cff0b7219 */ /* 0x000fca000001160b */
[----:B------:R-:W1:Y:S01]  /*5950*/  LDC R22, c[0x0][0x648] ;  /* 0x00019200ff167b82 */ /* 0x000e620000000800 */
[-CC-:B--2---:R-:W-:Y:S02]  /*5960*/  SHF.R.U64 R25, R8, R14.reuse, R11.reuse ;  /* 0x0000000e08197219 */ /* 0x184fe4000000120b */
[----:B------:R-:W-:-:S05]  /*5970*/  SHF.R.U32.HI R6, RZ, R14, R11 ;  /* 0x0000000eff067219 */ /* 0x000fca000001160b */
[----:B------:R-:W2:Y:S01]  /*5980*/  LDC R24, c[0x0][0x638] ;  /* 0x00018e00ff187b82 */ /* 0x000ea20000000800 */
[-C--:B---3--:R-:W-:Y:S02]  /*5990*/  SHF.L.U32 R10, R10, R29.reuse, RZ ;  /* 0x0000001d0a0a7219 */ /* 0x088fe400000006ff */
[-CC-:B------:R-:W-:Y:S02]  /*59a0*/  SHF.R.U64 R27, R25, R29.reuse, R6.reuse ;  /* 0x0000001d191b7219 */ /* 0x180fe40000001206 */
[----:B------:R-:W-:Y:S02]  /*59b0*/  LOP3.LUT R28, RZ, R10, RZ, 0x33, !PT ;  /* 0x0000000aff1c7212 */ /* 0x000fe400078e33ff */
[----:B------:R-:W-:Y:S01]  /*59c0*/  SHF.R.U32.HI R11, RZ, R29, R6 ;  /* 0x0000001dff0b7219 */ /* 0x000fe20000011606 */
[----:B------:R-:W3:Y:S01]  /*59d0*/  LDC R32, c[0x0][0x610] ;  /* 0x00018400ff207b82 */ /* 0x000ee20000000800 */
[----:B------:R-:W-:Y:S01]  /*59e0*/  IMAD.MOV.U32 R10, RZ, RZ, R27 ;  /* 0x000000ffff0a7224 */ /* 0x000fe200078e001b */
[----:B------:R-:W-:Y:S06]  /*59f0*/  @!P0 BRA `(.L_x_169) ;  /* 0x0000000000288947 */ /* 0x000fec0003800000 */
        /* <DEDUP_REMOVED lines=10> */
.L_x_169:
[----:B------:R-:W-:Y:S02]  /*5aa0*/  ISETP.NE.AND P0, PT, R2, 0x1, PT ;  /* 0x000000010200780c */ /* 0x000fe40003f05270 */
[----:B-1----:R-:W-:Y:S01]  /*5ab0*/  SHF.R.U64 R6, R10, R22, R11 ;  /* 0x000000160a067219 */ /* 0x002fe2000000120b */
[----:B0-----:R-:W-:Y:S01]  /*5ac0*/  VIADD R11, R20, 0xffffffff ;  /* 0xffffffff140b7836 */ /* 0x001fe20000000000 */
[----:B------:R-:W-:Y:S02]  /*5ad0*/  SHF.L.U32 R26, R26, R29, RZ ;  /* 0x0000001d1a1a7219 */ /* 0x000fe400000006ff */
[----:B------:R-:W-:Y:S01]  /*5ae0*/  LOP3.LUT R5, R25, R28, RZ, 0xc0, !PT ;  /* 0x0000001c19057212 */ /* 0x000fe200078ec0ff */
[----:B------:R-:W-:-:S04]  /*5af0*/  IMAD.MOV R10, RZ, RZ, -R6 ;  /* 0x000000ffff0a7224 */ /* 0x000fc800078e0a06 */
[----:B------:R-:W-:Y:S01]  /*5b00*/  IMAD R6, R26, R6, R5 ;  /* 0x000000061a067224 */ /* 0x000fe200078e0205 */
[----:B------:R-:W-:Y:S01]  /*5b10*/  LOP3.LUT R5, R8, R11, RZ, 0xc0, !PT ;  /* 0x0000000b08057212 */ /* 0x000fe200078ec0ff */
[----:B------:R-:W-:Y:S02]  /*5b20*/  @P0 IMAD R7, R9, R23, R4 ;  /* 0x0000001709070224 */ /* 0x000fe400078e0204 */
[----:B--2---:R-:W-:Y:S02]  /*5b30*/  IMAD R4, R10, R24, R27 ;  /* 0x000000180a047224 */ /* 0x004fe400078e021b */
[----:B---3--:R-:W-:Y:S02]  /*5b40*/  IMAD R7, R6, R32, R7 ;  /* 0x0000002006077224 */ /* 0x008fe400078e0207 */
[----:B------:R-:W-:Y:S02]  /*5b50*/  IMAD R4, R4, R20, R5 ;  /* 0x0000001404047224 */ /* 0x000fe400078e0205 */
[----:B------:R-:W-:-:S02]  /*5b60*/  IMAD.MOV.U32 R8, RZ, RZ, 0x1 ;  /* 0x00000001ff087424 */ /* 0x000fc400078e00ff */
[----:B------:R-:W-:Y:S01]  /*5b70*/  IMAD.MOV.U32 R6, RZ, RZ, R21 ;  /* 0x000000ffff067224 */ /* 0x000fe200078e0015 */
[----:B------:R-:W-:Y:S02]  /*5b80*/  SEL R20, R4, R7, !P0 ;  /* 0x0000000704147207 */ /* 0x000fe40004000000 */
[----:B------:R-:W-:-:S07]  /*5b90*/  SEL R22, R7, R4, !P0 ;  /* 0x0000000407167207 */ /* 0x000fce0004000000 */
.L_x_167:
[----:B------:R-:W-:-:S08]  /*5ba0*/  NOP ;  /* 0x0000000000007918 */ /* 0x000fd00000000000 */
[----:B------:R-:W0:-:S00]  /*5bb0*/  USETMAXREG.DEALLOC.CTAPOOL 0x28 ;  /* 0x00000028000079c8 */ /* 0x000e0000080e0500 */
[----:B0-----:R-:W-:-:S13]  /*5bc0*/  ISETP.NE.AND P0, PT, R3, RZ, PT ;  /* 0x000000ff0300720c */ /* 0x001fda0003f05270 */
[----:B------:R-:W-:Y:S05]  /*5bd0*/  @P0 EXIT ;  /* 0x000000000000094d */ /* 0x000fea0003800000 */
[----:B------:R-:W-:Y:S01]  /*5be0*/  LOP3.LUT P0, RZ, R8, 0xff, RZ, 0xc0, !PT ;  /* 0x000000ff08ff7812 */ /* 0x000fe2000780c0ff */
[----:B------:R-:W-:Y:S02]  /*5bf0*/  IMAD.MOV.U32 R3, RZ, RZ, 0x1 ;  /* 0x00000001ff037424 */ /* 0x000fe400078e00ff */
[----:B------:R-:W-:-:S10]  /*5c00*/  IMAD.MOV.U32 R8, RZ, RZ, RZ ;  /* 0x000000ffff087224 */ /* 0x000fd400078e00ff */
[----:B------:R-:W-:Y:S05]  /*5c10*/  @!P0 BRA `(.L_x_170) ;  /* 0x0000000c002c8947 */ /* 0x000fea0003800000 */
[----:B------:R-:W0:Y:S01]  /*5c20*/  LDC R3, c[0x0][0x28c] ;  /* 0x0000a300ff037b82 */ /* 0x000e220000000800 */
[----:B------:R-:W-:Y:S01]  /*5c30*/  ULDC UR5, c[0x0][0x658] ;  /* 0x0001960000057ab9 */ /* 0x000fe20000000800 */
[----:B------:R-:W-:Y:S01]  /*5c40*/  UMOV UR6, 0xffffffff ;  /* 0xffffffff00067882 */ /* 0x000fe20000000000 */
[----:B------:R-:W-:Y:S01]  /*5c50*/  BSSY B0, `(.L_x_170) ;  /* 0x00000c7000007945 */ /* 0x000fe20003800000 */
[----:B------:R-:W-:Y:S01]  /*5c60*/  USHF.L.U32 UR6, UR6, UR5, URZ ;  /* 0x0000000506067299 */ /* 0x000fe2000800063f */
[----:B------:R-:W-:Y:S01]  /*5c70*/  IMAD.MOV.U32 R10, RZ, RZ, 0x1 ;  /* 0x00000001ff0a7424 */ /* 0x000fe200078e00ff */
[----:B------:R-:W-:Y:S01]  /*5c80*/  LOP3.LUT R19, R18, 0x2, RZ, 0xfc, !PT ;  /* 0x0000000212137812 */ /* 0x000fe200078efcff */
[----:B------:R-:W-:Y:S01]  /*5c90*/  IMAD.MOV.U32 R8, RZ, RZ, RZ ;  /* 0x000000ffff087224 */ /* 0x000fe200078e00ff */
[----:B------:R-:W1:Y:S01]  /*5ca0*/  S2UR UR8, SR_CgaCtaId ;  /* 0x00000000000879c3 */ /* 0x000e620000008800 */
[----:B------:R-:W-:Y:S01]  /*5cb0*/  ULDC UR4, c[0x0][0x600] ;  /* 0x0001800000047ab9 */ /* 0x000fe20000000800 */
[----:B------:R-:W-:Y:S01]  /*5cc0*/  UMOV UR7, 0x1 ;  /* 0x0000000100077882 */ /* 0x000fe20000000000 */
[----:B------:R-:W-:-:S02]  /*5cd0*/  UIADD3 UR14, UR4, -0x1, URZ ;  /* 0xffffffff040e7890 */ /* 0x000fc4000fffe03f */
[----:B------:R-:W-:Y:S02]  /*5ce0*/  USHF.L.U32 UR16, UR7, UR5, URZ ;  /* 0x0000000507107299 */ /* 0x000fe4000800063f */
[----:B------:R-:W-:Y:S01]  /*5cf0*/  ULOP3.LUT UR15, URZ, UR6, URZ, 0x33, !UPT ;  /* 0x000000063f0f7292 */ /* 0x000fe2000f8e333f */
[----:B------:R-:W-:Y:S01]  /*5d00*/  ULDC.64 UR20, c[0x0][0x198] ;  /* 0x0000660000147ab9 */ /* 0x000fe20000000a00 */
[----:B0-----:R-:W-:-:S05]  /*5d10*/  VIADD R3, R3, 0x1f ;  /* 0x0000001f03037836 */ /* 0x001fca0000000000 */
[----:B------:R-:W-:Y:S01]  /*5d20*/  SHF.R.S32.HI R4, RZ, 0x1f, R3 ;  /* 0x0000001fff047819 */ /* 0x000fe20000011403 */
[----:B-1----:R-:W-:-:S03]  /*5d30*/  IMAD.U32 R9, RZ, RZ, UR8 ;  /* 0x00000008ff097e24 */ /* 0x002fc6000f8e00ff */
[----:B------:R-:W-:Y:S01]  /*5d40*/  LEA.HI R4, R4, R3, RZ, 0x5 ;  /* 0x0000000304047211 */ /* 0x000fe200078f28ff */
[----:B------:R-:W-:-:S03]  /*5d50*/  IMAD.MOV.U32 R3, RZ, RZ, 0x1 ;  /* 0x00000001ff037424 */ /* 0x000fc600078e00ff */
[----:B------:R-:W-:Y:S02]  /*5d60*/  SHF.R.S32.HI R11, RZ, 0x5, R4 ;  /* 0x00000005ff0b7819 */ /* 0x000fe40000011404 */
[----:B------:R-:W-:-:S03]  /*5d70*/  LEA R12, R9, 0x100, 0xb ;  /* 0x00000100090c7811 */ /* 0x000fc600078e58ff */
[----:B------:R-:W-:-:S07]  /*5d80*/  VIADD R13, R11, 0x1 ;  /* 0x000000010b0d7836 */ /* 0x000fce0000000000 */
.L_x_181:
[----:B------:R-:W-:-:S03]  /*5d90*/  UMOV UR4, 0xffffffff ;  /* 0xffffffff00047882 */ /* 0x000fc60000000000 */
[----:B------:R-:W-:Y:S05]  /*5da0*/  BRA.DIV UR4, `(.L_x_171) ;  /* 0x0000000e04b07947 */ /* 0x000fea000b800000 */
[----:B------:R-:W-:-:S13]  /*5db0*/  ELECT P6, URZ, PT ;  /* 0x00000000003f782f */ /* 0x000fda00038c0000 */
.L_x_192:
[----:B------:R-:W0:Y:S01]  /*5dc0*/  LDC R4, c[0x0][0x28c] ;  /* 0x0000a300ff047b82 */ /* 0x000e220000000800 */
[----:B------:R-:W-:Y:S01]  /*5dd0*/  BSSY B1, `(.L_x_172) ;  /* 0x000003a000017945 */ /* 0x000fe20003800000 */
[----:B0-----:R-:W-:-:S13]  /*5de0*/  ISETP.LT.OR P6, PT, R4, 0x1, !P6 ;  /* 0x000000010400780c */ /* 0x001fda00077c1670 */
[----:B------:R-:W-:Y:S05]  /*5df0*/  @P6 BRA `(.L_x_173) ;  /* 0x0000000000dc6947 */ /* 0x000fea0003800000 */
[----:B------:R-:W-:Y:S02]  /*5e00*/  IMAD R22, R22, 0x2, R9 ;  /* 0x0000000216167824 */ /* 0x000fe400078e0209 */
[----:B------:R-:W-:Y:S02]  /*5e10*/  IMAD.SHL.U32 R20, R20, 0x80, RZ ;  /* 0x0000008014147824 */ /* 0x000fe400078e00ff */
[----:B------:R-:W-:Y:S02]  /*5e20*/  IMAD.MOV.U32 R23, RZ, RZ, RZ ;  /* 0x000000ffff177224 */ /* 0x000fe400078e00ff */
[----:B------:R-:W-:Y:S02]  /*5e30*/  IMAD.MOV.U32 R4, RZ, RZ, R13 ;  /* 0x000000ffff047224 */ /* 0x000fe400078e000d */
[----:B------:R-:W-:Y:S02]  /*5e40*/  IMAD.MOV.U32 R5, RZ, RZ, R3 ;  /* 0x000000ffff057224 */ /* 0x000fe400078e0003 */
[----:B------:R-:W-:-:S02]  /*5e50*/  IMAD.MOV.U32 R7, RZ, RZ, R8 ;  /* 0x000000ffff077224 */ /* 0x000fc400078e0008 */
[----:B------:R-:W-:-:S07]  /*5e60*/  IMAD.SHL.U32 R22, R22, 0x40, RZ ;  /* 0x0000004016167824 */ /* 0x000fce00078e00ff */
.L_x_176:
[----:B------:R-:W0:Y:S01]  /*5e70*/  S2UR UR4, SR_CgaCtaId ;  /* 0x00000000000479c3 */ /* 0x000e220000008800 */
[----:B------:R-:W-:Y:S02]  /*5e80*/  MOV R14, 0x400 ;  /* 0x00000400000e7802 */ /* 0x000fe40000000f00 */
[----:B------:R-:W-:-:S13]  /*5e90*/  ISETP.NE.AND P1, PT, R0, RZ, PT ;  /* 0x000000ff0000720c */ /* 0x000fda0003f25270 */
[----:B------:R-:W1:Y:S01]  /*5ea0*/  @!P1 LDC R15, c[0x0][0x500] ;  /* 0x00014000ff0f9b82 */ /* 0x000e620000000800 */
[----:B0-----:R-:W-:-:S05]  /*5eb0*/  IMAD.U32 R9, RZ, RZ, UR4 ;  /* 0x00000004ff097e24 */ /* 0x001fca000f8e00ff */
[----:B------:R-:W-:Y:S02]  /*5ec0*/  LEA R24, R9, R14, 0x18 ;  /* 0x0000000e09187211 */ /* 0x000fe400078ec0ff */
[----:B------:R-:W-:-:S03]  /*5ed0*/  SHF.L.U32 R14, R5, 0x1f, RZ ;  /* 0x0000001f050e7819 */ /* 0x000fc600000006ff */
[----:B------:R-:W-:-:S04]  /*5ee0*/  IMAD R21, R7, 0x8, R24 ;  /* 0x0000000807157824 */ /* 0x000fc800078e0218 */
[----:B------:R-:W0:Y:S02]  /*5ef0*/  SYNCS.PHASECHK.TRANS64.TRYWAIT P0, [R21+URZ+0x20], R14 ;  /* 0x0000200e150075a7 */ /* 0x000e24000800017f */
[----:B01----:R-:W-:Y:S05]  /*5f00*/  @!P0 BRA `(.L_x_174) ;  /* 0x0000000c00788947 */ /* 0x003fea0003800000 */
.L_x_193:
[----:B0-----:R-:W-:Y:S01]  /*5f10*/  PRMT R14, R19, 0x9910, RZ ;  /* 0x00009910130e7816 */ /* 0x001fe200000000ff */
[----:B------:R0:W-:Y:S03]  /*5f20*/  @!P1 SYNCS.ARRIVE.TRANS64 RZ, [R21+URZ], R15 ;  /* 0x0000000f15ff99a7 */ /* 0x0001e6000800003f */
[----:B------:R-:W-:-:S13]  /*5f30*/  ISETP.NE.AND P0, PT, R14, 0x2, PT ;  /* 0x000000020e00780c */ /* 0x000fda0003f05270 */
[----:B0-----:R-:W-:Y:S05]  /*5f40*/  @P0 BRA `(.L_x_175) ;  /* 0x0000000000040947 */ /* 0x001fea0003800000 */
[----:B------:R-:W-:Y:S01]  /*5f50*/  BPT.TRAP 0x1 ;  /* 0x000000040000795c */ /* 0x000fe20000300000 */
.L_x_175:
[C---:B------:R-:W-:Y:S01]  /*5f60*/  IMAD R14, R7.reuse, 0x1000, R12 ;  /* 0x00001000070e7824 */ /* 0x040fe200078e020c */
[----:B------:R-:W-:Y:S01]  /*5f70*/  R2UR UR8, R24 ;  /* 0x00000000180872ca */ /* 0x000fe200000e0000 */
[----:B------:R-:W-:Y:S01]  /*5f80*/  IMAD R24, R7, 0x1000, R24 ;  /* 0x0000100007187824 */ /* 0x000fe200078e0218 */
[----:B------:R-:W-:Y:S01]  /*5f90*/  R2UR UR17, R22 ;  /* 0x00000000161172ca */ /* 0x000fe200000e0000 */
[----:B------:R-:W-:Y:S01]  /*5fa0*/  VIADD R4, R4, 0xffffffff ;  /* 0xffffffff04047836 */ /* 0x000fe20000000000 */
[----:B------:R-:W-:Y:S01]  /*5fb0*/  R2UR UR5, R14 ;  /* 0x000000000e0572ca */ /* 0x000fe200000e0000 */
[----:B------:R-:W-:Y:S01]  /*5fc0*/  UIADD3 UR4, UP0, UR20, 0xf0, URZ ;  /* 0x000000f014047890 */ /* 0x000fe2000ff1e03f */
[----:B------:R-:W-:Y:S01]  /*5fd0*/  R2UR UR11, R24 ;  /* 0x00000000180b72ca */ /* 0x000fe200000e0000 */
[----:B------:R-:W-:Y:S01]  /*5fe0*/  UIADD3 UR22, UP1, UR20, 0x1f0, URZ ;  /* 0x000001f014167890 */ /* 0x000fe2000ff3e03f */
[----:B------:R-:W-:Y:S01]  /*5ff0*/  R2UR UR9, R21 ;  /* 0x00000000150972ca */ /* 0x000fe200000e0000 */
[----:B------:R-:W-:Y:S01]  /*6000*/  VIADD R7, R7, 0x1 ;  /* 0x0000000107077836 */ /* 0x000fe20000000000 */
[----:B------:R-:W-:Y:S01]  /*6010*/  R2UR UR10, R23 ;  /* 0x00000000170a72ca */ /* 0x000fe200000e0000 */
[----:B------:R-:W-:Y:S01]  /*6020*/  UIADD3.X UR23, URZ, UR21, URZ, UP1, !UPT ;  /* 0x000000153f177290 */ /* 0x000fe20008ffe43f */
[----:B------:R-:W-:Y:S01]  /*6030*/  R2UR UR12, R6 ;  /* 0x00000000060c72ca */ /* 0x000fe200000e0000 */
[----:B------:R-:W-:Y:S01]  /*6040*/  UMOV UR19, 0x30000 ;  /* 0x0003000000137882 */ /* 0x000fe20000000000 */
[----:B------:R-:W-:Y:S01]  /*6050*/  R2UR UR18, R20 ;  /* 0x00000000141272ca */ /* 0x000fe200000e0000 */
[----:B------:R-:W-:Y:S01]  /*6060*/  UMOV UR6, 0x0 ;  /* 0x0000000000067882 */ /* 0x000fe20000000000 */
[----:B------:R-:W-:Y:S01]  /*6070*/  ISETP.GT.AND P1, PT, R4, 0x1, PT ;  /* 0x000000010400780c */ /* 0x000fe20003f24270 */
[----:B------:R-:W-:Y:S01]  /*6080*/  UIADD3 UR8, UR8, UR5, URZ ;  /* 0x0000000508087290 */ /* 0x000fe2000fffe03f */
[----:B------:R-:W-:Y:S01]  /*6090*/  ISETP.NE.AND P0, PT, R7, 0x4, PT ;  /* 0x000000040700780c */ /* 0x000fe20003f05270 */
[----:B------:R-:W-:Y:S01]  /*60a0*/  UIADD3.X UR5, URZ, UR21, URZ, UP0, !UPT ;  /* 0x000000153f057290 */ /* 0x000fe200087fe43f */
[----:B------:R-:W-:Y:S01]  /*60b0*/  VIADD R23, R23, 0x20 ;  /* 0x0000002017177836 */ /* 0x000fe20000000000 */
[----:B------:R-:W-:Y:S01]  /*60c0*/  UIADD3 UR13, UR11, 0x4100, URZ ;  /* 0x000041000b0d7890 */ /* 0x000fe2000fffe03f */
[----:B------:R-:W-:Y:S01]  /*60d0*/  SEL R14, RZ, 0x1, P0 ;  /* 0x00000001ff0e7807 */ /* 0x000fe20000000000 */
[----:B------:R-:W-:Y:S01]  /*60e0*/  UMOV UR7, 0x10000000 ;  /* 0x1000000000077882 */ /* 0x000fe20000000000 */
[----:B------:R-:W-:Y:S01]  /*60f0*/  UMOV UR11, UR17 ;  /* 0x00000011000b7c82 */ /* 0x000fe20008000000 */
[----:B------:R-:W-:-:S02]  /*6100*/  SEL R7, R7, RZ, P0 ;  /* 0x000000ff07077207 */ /* 0x000fc40000000000 */
[----:B------:R-:W-:Y:S01]  /*6110*/  LOP3.LUT R5, R5, R14, RZ, 0x3c, !PT ;  /* 0x0000000e05057212 */ /* 0x000fe200078e3cff */
[----:B------:R0:W-:Y:S02]  /*6120*/  UTMALDG.3D.MULTICAST [UR8], [UR4], UR19, desc[UR6] ;  /* 0x00000608040073b4 */ /* 0x0001e40008011813 */
[----:B0-----:R-:W-:Y:S01]  /*6130*/  UMOV UR8, UR13 ;  /* 0x0000000d00087c82 */ /* 0x001fe20008000000 */
[----:B------:R-:W-:Y:S02]  /*6140*/  UMOV UR11, UR18 ;  /* 0x00000012000b7c82 */ /* 0x000fe40008000000 */
[----:B------:R0:W-:Y:S02]  /*6150*/  UTMALDG.3D [UR8], [UR22], desc[UR6] ;  /* 0x00000608160075b4 */ /* 0x0001e40008011000 */
[----:B0-----:R-:W-:Y:S05]  /*6160*/  @P1 BRA `(.L_x_176) ;  /* 0xfffffffc00401947 */ /* 0x001fea000383ffff */
.L_x_173:
[----:B------:R-:W-:Y:S05]  /*6170*/  BSYNC B1 ;  /* 0x0000000000017941 */ /* 0x000fea0003800000 */
.L_x_172:
[----:B------:R-:W-:Y:S01]  /*6180*/  LOP3.LUT P1, RZ, R10, 0xff, RZ, 0xc0, !PT ;  /* 0x000000ff0aff7812 */ /* 0x000fe2000782c0ff */
[----:B------:R-:W-:Y:S01]  /*6190*/  IMAD.IADD R8, R11, 0x1, R8 ;  /* 0x000000010b087824 */ /* 0x000fe200078e0208 */
[----:B------:R-:W-:Y:S01]  /*61a0*/  IADD3 R16, P2, R16, UR36, RZ ;  /* 0x0000002410107c10 */ /* 0x000fe2000ff5e0ff */
[----:B------:R-:W-:Y:S01]  /*61b0*/  ULDC.64 UR4, c[0x0][0x650] ;  /* 0x0001940000047ab9 */ /* 0x000fe20000000a00 */
[----:B------:R-:W-:Y:S01]  /*61c0*/  BSSY B1, `(.L_x_177) ;  /* 0x000006d000017945 */ /* 0x000fe20003800000 */
[----:B------:R-:W-:Y:S01]  /*61d0*/  IMAD.MOV.U32 R22, RZ, RZ, -0x1 ;  /* 0xffffffffff167424 */ /* 0x000fe200078e00ff */
[----:B------:R-:W-:Y:S01]  /*61e0*/  SHF.R.U32.HI R4, RZ, 0x2, R8 ;  /* 0x00000002ff047819 */ /* 0x000fe20000011608 */
[----:B------:R-:W-:Y:S01]  /*61f0*/  IMAD.MOV.U32 R20, RZ, RZ, -0x1 ;  /* 0xffffffffff147424 */ /* 0x000fe200078e00ff */
[----:B------:R-:W-:Y:S02]  /*6200*/  ISETP.GT.U32.AND P0, PT, R8, 0x3, PT ;  /* 0x000000030800780c */ /* 0x000fe40003f04070 */
[----:B------:R-:W-:-:S02]  /*6210*/  LOP3.LUT R4, R4, 0x1, RZ, 0xc0, !PT ;  /* 0x0000000104047812 */ /* 0x000fc400078ec0ff */
[----:B------:R-:W-:Y:S01]  /*6220*/  ISETP.LT.U32.AND P0, PT, R11, 0x4, P0 ;  /* 0x000000040b00780c */ /* 0x000fe20000701070 */
[----:B------:R-:W0:Y:S01]  /*6230*/  @P1 S2R R9, SR_CgaCtaId ;  /* 0x0000000000091919 */ /* 0x000e220000008800 */
[----:B------:R-:W-:Y:S02]  /*6240*/  @P1 MOV R6, 0x400 ;  /* 0x0000040000061802 */ /* 0x000fe40000000f00 */
[----:B------:R-:W-:Y:S02]  /*6250*/  IADD3.X R17, R17, UR42, RZ, P2, !PT ;  /* 0x0000002a11117c10 */ /* 0x000fe400097fe4ff */
[----:B------:R-:W-:Y:S02]  /*6260*/  ISETP.GE.U32.AND P2, PT, R16, UR4, PT ;  /* 0x0000000410007c0c */ /* 0x000fe4000bf46070 */
[----:B------:R-:W-:Y:S02]  /*6270*/  LOP3.LUT R8, R8, 0x3, RZ, 0xc0, !PT ;  /* 0x0000000308087812 */ /* 0x000fe400078ec0ff */
[----:B------:R-:W-:-:S02]  /*6280*/  PRMT R10, RZ, 0x7610, R10 ;  /* 0x00007610ff0a7816 */ /* 0x000fc4000000000a */
[----:B0-----:R-:W-:-:S04]  /*6290*/  @P1 LEA R6, R9, R6, 0x18 ;  /* 0x0000000609061211 */ /* 0x001fc800078ec0ff */
[----:B------:R0:W-:Y:S01]  /*62a0*/  @P1 SYNCS.ARRIVE.TRANS64.A1T0 RZ, [R6+URZ+0x58], RZ ;  /* 0x000058ff06ff19a7 */ /* 0x0001e2000810003f */
[----:B------:R-:W-:Y:S02]  /*62b0*/  ISETP.NE.U32.AND P1, PT, R4, 0x1, PT ;  /* 0x000000010400780c */ /* 0x000fe40003f25070 */
[----:B------:R-:W-:Y:S02]  /*62c0*/  SEL R4, RZ, 0x1, !P0 ;  /* 0x00000001ff047807 */ /* 0x000fe40004000000 */
[----:B------:R-:W-:Y:S02]  /*62d0*/  ISETP.GE.U32.AND.EX P0, PT, R17, UR5, PT, P2 ;  /* 0x0000000511007c0c */ /* 0x000fe4000bf06120 */
[----:B------:R-:W-:Y:S01]  /*62e0*/  ISETP.GT.U32.AND P1, PT, R11, 0x3, !P1 ;  /* 0x000000030b00780c */ /* 0x000fe20004f24070 */
[----:B0-----:R-:W-:-:S03]  /*62f0*/  IMAD.MOV.U32 R6, RZ, RZ, -0x1 ;  /* 0xffffffffff067424 */ /* 0x001fc600078e00ff */
[----:B------:R-:W-:-:S04]  /*6300*/  SEL R5, RZ, 0x1, !P1 ;  /* 0x00000001ff057807 */ /* 0x000fc80004800000 */
[--C-:B------:R-:W-:Y:S02]  /*6310*/  LOP3.LUT R3, R5, R3, R4.reuse, 0x96, !PT ;  /* 0x0000000305037212 */ /* 0x100fe400078e9604 */
[----:B------:R-:W-:Y:S01]  /*6320*/  PRMT R4, RZ, 0x7610, R4 ;  /* 0x00007610ff047816 */ /* 0x000fe20000000004 */
[----:B------:R-:W-:Y:S06]  /*6330*/  @P0 BRA `(.L_x_178) ;  /* 0x0000000400540947 */ /* 0x000fec0003800000 */
[----:B------:R-:W0:Y:S01]  /*6340*/  S2R R15, SR_CTAID.X ;  /* 0x00000000000f7919 */ /* 0x000e220000002500 */
[----:B------:R-:W-:Y:S01]  /*6350*/  ULDC.64 UR4, c[0x0][0x628] ;  /* 0x00018a0000047ab9 */ /* 0x000fe20000000a00 */
[----:B------:R-:W-:Y:S01]  /*6360*/  ULDC UR7, c[0x0][0x630] ;  /* 0x00018c0000077ab9 */ /* 0x000fe20000000800 */
[----:B------:R-:W-:Y:S01]  /*6370*/  ISETP.NE.U32.AND P0, PT, RZ, UR4, PT ;  /* 0x00000004ff007c0c */ /* 0x000fe2000bf05070 */
[----:B------:R-:W1:Y:S01]  /*6380*/  S2R R20, SR_CTAID.Y ;  /* 0x0000000000147919 */ /* 0x000e620000002600 */
[----:B------:R-:W-:Y:S01]  /*6390*/  ULDC UR8, c[0x0][0x150] ;  /* 0x0000540000087ab9 */ /* 0x000fe20000000800 */
[----:B------:R-:W-:Y:S01]  /*63a0*/  IMAD.MOV.U32 R4, RZ, RZ, R16 ;  /* 0x000000ffff047224 */ /* 0x000fe200078e0010 */
[----:B------:R-:W-:Y:S01]  /*63b0*/  ISETP.NE.AND.EX P0, PT, RZ, UR5, PT, P0 ;  /* 0x00000005ff007c0c */ /* 0x000fe2000bf05300 */
[----:B------:R-:W-:Y:S01]  /*63c0*/  IMAD.MOV.U32 R5, RZ, RZ, R17 ;  /* 0x000000ffff057224 */ /* 0x000fe200078e0011 */
[----:B0-----:R-:W-:-:S11]  /*63d0*/  I2FP.F32.U32 R22, R15 ;  /* 0x0000000f00167245 */ /* 0x001fd60000201000 */
[----:B------:R-:W-:Y:S05]  /*63e0*/  @!P0 BRA `(.L_x_179) ;  /* 0x0000000000288947 */ /* 0x000fea0003800000 */
[----:B------:R-:W-:Y:S02]  /*63f0*/  ULDC UR6, c[0x0][0x634] ;  /* 0x00018d0000067ab9 */ /* 0x000fe40000000800 */
[----:B------:R-:W-:-:S05]  /*6400*/  IADD3 R5, P0, R16, UR6, RZ ;  /* 0x0000000610057c10 */ /* 0x000fca000ff1e0ff */
[----:B------:R-:W-:-:S04]  /*6410*/  IMAD.X R21, RZ, RZ, R17, P0 ;  /* 0x000000ffff157224 */ /* 0x000fc800000e0611 */
[----:B------:R-:W-:-:S04]  /*6420*/  IMAD.WIDE.U32 R6, R21, UR4, RZ ;  /* 0x0000000415067c25 */ /* 0x000fc8000f8e00ff */
[----:B------:R-:W-:-:S04]  /*6430*/  IMAD.WIDE.U32 R6, P0, R5, UR5, R6 ;  /* 0x0000000505067c25 */ /* 0x000fc8000f800006 */
[----:B------:R-:W-:-:S04]  /*6440*/  IMAD.WIDE.U32 R4, R5, UR4, RZ ;  /* 0x0000000405047c25 */ /* 0x000fc8000f8e00ff */
[----:B------:R-:W-:Y:S01]  /*6450*/  IMAD.MOV.U32 R4, RZ, RZ, R7 ;  /* 0x000000ffff047224 */ /* 0x000fe200078e0007 */
[----:B------:R-:W-:Y:S01]  /*6460*/  IADD3 RZ, P1, R5, R6, RZ ;  /* 0x0000000605ff7210 */ /* 0x000fe20007f3e0ff */
[----:B------:R-:W-:-:S04]  /*6470*/  IMAD.X R5, RZ, RZ, RZ, P0 ;  /* 0x000000ffff057224 */ /* 0x000fc800000e06ff */
[----:B------:R-:W-:-:S08]  /*6480*/  IMAD.WIDE.U32.X R4, R21, UR5, R4, P1 ;  /* 0x0000000515047c25 */ /* 0x000fd000088e0404 */
.L_x_179:
[--C-:B------:R-:W-:Y:S01]  /*6490*/  SHF.R.U64 R14, R4, UR7, R5.reuse ;  /* 0x00000007040e7c19 */ /* 0x100fe20008001205 */
[----:B------:R-:W-:Y:S01]  /*64a0*/  FMUL R22, R22, UR8 ;  /* 0x0000000816167c20 */ /* 0x000fe20008400000 */
[----:B------:R-:W-:Y:S01]  /*64b0*/  SHF.R.U32.HI R4, RZ, UR7, R5 ;  /* 0x00000007ff047c19 */ /* 0x000fe20008011605 */
[----:B------:R-:W0:Y:S01]  /*64c0*/  LDC R6, c[0x0][0x144] ;  /* 0x00005100ff067b82 */ /* 0x000e220000000800 */
[----:B------:R-:W-:Y:S01]  /*64d0*/  IADD3 R5, P0, RZ, -R14, RZ ;  /* 0x8000000eff057210 */ /* 0x000fe20007f1e0ff */
[----:B------:R-:W-:Y:S01]  /*64e0*/  ULDC UR6, c[0x0][0x154] ;  /* 0x0000550000067ab9 */ /* 0x000fe20000000800 */
[----:B-1----:R-:W-:Y:S01]  /*64f0*/  I2FP.F32.U32 R7, R20 ;  /* 0x0000001400077245 */ /* 0x002fe20000201000 */
[----:B------:R-:W1:Y:S01]  /*6500*/  F2I.U32.TRUNC.NTZ R22, R22 ;  /* 0x0000001600167305 */ /* 0x000e62000020f000 */
[----:B------:R-:W-:Y:S01]  /*6510*/  ULDC.64 UR4, c[0x0][0x620] ;  /* 0x0001880000047ab9 */ /* 0x000fe20000000a00 */
[----:B------:R-:W-:Y:S01]  /*6520*/  IMAD.X R4, RZ, RZ, ~R4, P0 ;  /* 0x000000ffff047224 */ /* 0x000fe200000e0e04 */
[----:B------:R-:W-:Y:S01]  /*6530*/  ISETP.NE.AND P2, PT, R2, 0x1, PT ;  /* 0x000000010200780c */ /* 0x000fe20003f45270 */
[----:B------:R-:W-:Y:S01]  /*6540*/  FMUL R23, R7, UR6 ;  /* 0x0000000607177c20 */ /* 0x000fe20008400000 */
[----:B------:R-:W2:Y:S01]  /*6550*/  LDC R25, c[0x0][0x148] ;  /* 0x00005200ff197b82 */ /* 0x000ea20000000800 */
[----:B------:R-:W-:Y:S01]  /*6560*/  IMAD R4, R4, UR4, RZ ;  /* 0x0000000404047c24 */ /* 0x000fe2000f8e02ff */
[----:B------:R-:W-:-:S02]  /*6570*/  ULDC.64 UR6, c[0x0][0x640] ;  /* 0x0001900000067ab9 */ /* 0x000fc40000000a00 */
[----:B------:R-:W-:Y:S01]  /*6580*/  ISETP.NE.U32.AND P0, PT, RZ, UR6, PT ;  /* 0x00000006ff007c0c */ /* 0x000fe2000bf05070 */
[----:B------:R-:W3:Y:S01]  /*6590*/  F2I.U32.TRUNC.NTZ R23, R23 ;  /* 0x0000001700177305 */ /* 0x000ee2000020f000 */
[C---:B------:R-:W-:Y:S02]  /*65a0*/  IMAD R7, R5.reuse, UR5, R4 ;  /* 0x0000000505077c24 */ /* 0x040fe4000f8e0204 */
[----:B------:R-:W-:Y:S01]  /*65b0*/  IMAD.WIDE.U32 R4, R5, UR4, R16 ;  /* 0x0000000405047c25 */ /* 0x000fe2000f8e0010 */
[----:B------:R-:W-:Y:S01]  /*65c0*/  ULDC UR4, c[0x0][0x618] ;  /* 0x0001860000047ab9 */ /* 0x000fe20000000800 */
[----:B------:R-:W-:Y:S02]  /*65d0*/  ISETP.NE.AND.EX P0, PT, RZ, UR7, PT, P0 ;  /* 0x00000007ff007c0c */ /* 0x000fe4000bf05300 */
[----:B------:R-:W-:Y:S02]  /*65e0*/  IMAD.IADD R5, R5, 0x1, R7 ;  /* 0x0000000105057824 */ /* 0x000fe400078e0207 */
[----:B-1----:R-:W-:-:S03]  /*65f0*/  IMAD.MOV R22, RZ, RZ, -R22 ;  /* 0x000000ffff167224 */ /* 0x002fc600078e0a16 */
[----:B------:R-:W-:Y:S01]  /*6600*/  SHF.R.U64 R21, R4, UR4, R5 ;  /* 0x0000000404157c19 */ /* 0x000fe20008001205 */
[----:B0-----:R-:W-:Y:S01]  /*6610*/  IMAD R15, R6, R22, R15 ;  /* 0x00000016060f7224 */ /* 0x001fe200078e020f */
[----:B------:R-:W-:Y:S01]  /*6620*/  SHF.R.U32.HI R4, RZ, UR4, R5 ;  /* 0x00000004ff047c19 */ /* 0x000fe20008011605 */
[----:B------:R-:W-:Y:S01]  /*6630*/  ULDC UR4, c[0x0][0x608] ;  /* 0x0001820000047ab9 */ /* 0x000fe20000000800 */
[----:B---3--:R-:W-:Y:S02]  /*6640*/  IMAD.MOV R6, RZ, RZ, -R23 ;  /* 0x000000ffff067224 */ /* 0x008fe400078e0a17 */
[--C-:B------:R-:W-:Y:S02]  /*6650*/  SHF.R.U64 R22, R21, UR4, R4.reuse ;  /* 0x0000000415167c19 */ /* 0x100fe40008001204 */
[----:B------:R-:W-:Y:S01]  /*6660*/  SHF.R.U32.HI R5, RZ, UR4, R4 ;  /* 0x00000004ff057c19 */ /* 0x000fe20008011604 */
[----:B------:R-:W-:Y:S01]  /*6670*/  ULDC UR4, c[0x0][0x658] ;  /* 0x0001960000047ab9 */ /* 0x000fe20000000800 */
[----:B--2---:R-:W-:-:S02]  /*6680*/  @P2 IMAD R15, R25, R6, R20 ;  /* 0x00000006190f2224 */ /* 0x004fc400078e0214 */
[--C-:B------:R-:W-:Y:S02]  /*6690*/  SHF.R.U64 R20, R22, UR4, R5.reuse ;  /* 0x0000000416147c19 */ /* 0x100fe40008001205 */
[----:B------:R-:W-:-:S03]  /*66a0*/  SHF.R.U32.HI R23, RZ, UR4, R5 ;  /* 0x00000004ff177c19 */ /* 0x000fc60008011605 */
[----:B------:R-:W-:Y:S02]  /*66b0*/  IMAD.MOV.U32 R6, RZ, RZ, R20 ;  /* 0x000000ffff067224 */ /* 0x000fe400078e0014 */
[----:B------:R-:W-:Y:S01]  /*66c0*/  IMAD.MOV.U32 R5, RZ, RZ, R23 ;  /* 0x000000ffff057224 */ /* 0x000fe200078e0017 */
[----:B------:R-:W-:Y:S06]  /*66d0*/  @!P0 BRA `(.L_x_180) ;  /* 0x00000000002c8947 */ /* 0x000fec0003800000 */
        /* <DEDUP_REMOVED lines=9> */
[----:B------:R-:W-:-:S04]  /*6770*/  IMAD.WIDE.U32.X R4, R23, UR7, R4, P1 ;  /* 0x0000000717047c25 */ /* 0x000fc800088e0404 */
[----:B------:R-:W-:-:S07]  /*6780*/  IMAD.MOV.U32 R6, RZ, RZ, R4 ;  /* 0x000000ffff067224 */ /* 0x000fce00078e0004 */
.L_x_180:
[----:B------:R-:W-:Y:S01]  /*6790*/  ULDC UR4, c[0x0][0x648] ;  /* 0x0001920000047ab9 */ /* 0x000fe20000000800 */
[----:B------:R-:W-:Y:S01]  /*67a0*/  LOP3.LUT R4, R22, UR15, RZ, 0xc0, !PT ;  /* 0x0000000f16047c12 */ /* 0x000fe2000f8ec0ff */
[----:B------:R-:W-:Y:S01]  /*67b0*/  ULDC UR5, c[0x0][0x610] ;  /* 0x0001840000057ab9 */ /* 0x000fe20000000800 */
[----:B------:R-:W-:Y:S01]  /*67c0*/  SHF.R.U64 R5, R6, UR4, R5 ;  /* 0x0000000406057c19 */ /* 0x000fe20008001205 */
[----:B------:R-:W-:Y:S01]  /*67d0*/  ULDC UR4, c[0x0][0x638] ;  /* 0x00018e0000047ab9 */ /* 0x000fe20000000800 */
[----:B------:R-:W-:Y:S01]  /*67e0*/  LOP3.LUT R21, R21, UR14, RZ, 0xc0, !PT ;  /* 0x0000000e15157c12 */ /* 0x000fe2000f8ec0ff */
[----:B------:R-:W-:Y:S02]  /*67f0*/  IMAD.MOV.U32 R6, RZ, RZ, R14 ;  /* 0x000000ffff067224 */ /* 0x000fe400078e000e */
[----:B------:R-:W-:Y:S02]  /*6800*/  IMAD.MOV R7, RZ, RZ, -R5 ;  /* 0x000000ffff077224 */ /* 0x000fe400078e0a05 */
[----:B------:R-:W-:-:S02]  /*6810*/  IMAD R4, R5, UR16, R4 ;  /* 0x0000001005047c24 */ /* 0x000fc4000f8e0204 */
[----:B------:R-:W-:Y:S01]  /*6820*/  IMAD R20, R7, UR4, R20 ;  /* 0x0000000407147c24 */ /* 0x000fe2000f8e0214 */
[----:B------:R-:W-:Y:S01]  /*6830*/  ULDC UR4, c[0x0][0x600] ;  /* 0x0001800000047ab9 */ /* 0x000fe20000000800 */
[----:B------:R-:W-:Y:S02]  /*6840*/  IMAD R15, R4, UR5, R15 ;  /* 0x00000005040f7c24 */ /* 0x000fe4000f8e020f */
[----:B------:R-:W-:Y:S02]  /*6850*/  IMAD R22, R20, UR4, R21 ;  /* 0x0000000414167c24 */ /* 0x000fe4000f8e0215 */
[----:B------:R-:W-:-:S03]  /*6860*/  IMAD.MOV.U32 R4, RZ, RZ, 0x1 ;  /* 0x00000001ff047424 */ /* 0x000fc600078e00ff */
[----:B------:R-:W-:Y:S02]  /*6870*/  SEL R20, R22, R15, !P2 ;  /* 0x0000000f16147207 */ /* 0x000fe40005000000 */
[----:B------:R-:W-:-:S07]  /*6880*/  SEL R22, R15, R22, !P2 ;  /* 0x000000160f167207 */ /* 0x000fce0005000000 */
.L_x_178:
[----:B------:R-:W-:Y:S05]  /*6890*/  BSYNC B1 ;  /* 0x0000000000017941 */ /* 0x000fea0003800000 */
.L_x_177:
[----:B------:R-:W-:-:S13]  /*68a0*/  LOP3.LUT P0, RZ, R4, 0xff, RZ, 0xc0, !PT ;  /* 0x000000ff04ff7812 */ /* 0x000fda000780c0ff */
[----:B------:R-:W-:Y:S05]  /*68b0*/  @P0 BRA `(.L_x_181) ;  /* 0xfffffff400340947 */ /* 0x000fea000383ffff */
[----:B------:R-:W-:Y:S05]  /*68c0*/  BSYNC B0 ;  /* 0x0000000000007941 */ /* 0x000fea0003800000 */
.L_x_170:
[----:B------:R-:W-:-:S03]  /*68d0*/  UMOV UR4, 0xffffffff ;  /* 0xffffffff00047882 */ /* 0x000fc60000000000 */
[----:B------:R-:W-:Y:S05]  /*68e0*/  BRA.DIV UR4, `(.L_x_182) ;  /* 0x0000000604147947 */ /* 0x000fea000b800000 */
[----:B------:R-:W-:-:S13]  /*68f0*/  ELECT P6, URZ, PT ;  /* 0x00000000003f782f */ /* 0x000fda00038c0000 */
.L_x_196:
[----:B------:R-:W-:Y:S04]  /*6900*/  BSSY B0, `(.L_x_183) ;  /* 0x000002b000007945 */ /* 0x000fe80003800000 */
[----:B------:R-:W-:Y:S05]  /*6910*/  @!P6 BRA `(.L_x_184) ;  /* 0x0000000000a4e947 */ /* 0x000fea0003800000 */
[----:B------:R-:W-:-:S04]  /*6920*/  LOP3.LUT R18, R18, 0x2, RZ, 0xfc, !PT ;  /* 0x0000000212127812 */ /* 0x000fc800078efcff */
[----:B------:R-:W-:-:S13]  /*6930*/  ISETP.NE.AND P0, PT, R18, 0x3, PT ;  /* 0x000000031200780c */ /* 0x000fda0003f05270 */
[----:B------:R-:W-:Y:S05]  /*6940*/  @!P0 BRA `(.L_x_185) ;  /* 0x0000000000048947 */ /* 0x000fea0003800000 */
[----:B------:R-:W-:Y:S01]  /*6950*/  BPT.TRAP 0x1 ;  /* 0x000000040000795c */ /* 0x000fe20000300000 */
.L_x_185:
[----:B------:R-:W0:Y:S01]  /*6960*/  S2R R5, SR_CgaCtaId ;  /* 0x0000000000057919 */ /* 0x000e220000008800 */
[----:B------:R-:W-:Y:S02]  /*6970*/  MOV R0, 0x400 ;  /* 0x0000040000007802 */ /* 0x000fe40000000f00 */
[----:B------:R-:W-:Y:S02]  /*6980*/  SHF.L.U32 R2, R3, 0x1f, RZ ;  /* 0x0000001f03027819 */ /* 0x000fe400000006ff */
[----:B0-----:R-:W-:-:S05]  /*6990*/  LEA R5, R5, R0, 0x18 ;  /* 0x0000000005057211 */ /* 0x001fca00078ec0ff */
[----:B------:R-:W-:-:S04]  /*69a0*/  VIADD R5, R5, 0x20 ;  /* 0x0000002005057836 */ /* 0x000fc80000000000 */
[C---:B------:R-:W-:Y:S02]  /*69b0*/  IMAD R7, R8.reuse, 0x8, R5 ;  /* 0x0000000808077824 */ /* 0x040fe400078e0205 */
[----:B------:R-:W-:Y:S02]  /*69c0*/  VIADD R8, R8, 0x1 ;  /* 0x0000000108087836 */ /* 0x000fe40000000000 */
[----:B------:R-:W0:Y:S03]  /*69d0*/  SYNCS.PHASECHK.TRANS64.TRYWAIT P0, [R7+URZ], R2 ;  /* 0x00000002070075a7 */ /* 0x000e26000800017f */
[----:B------:R-:W-:-:S04]  /*69e0*/  ISETP.NE.AND P1, PT, R8, 0x4, PT ;  /* 0x000000040800780c */ /* 0x000fc80003f25270 */
[----:B------:R-:W-:Y:S02]  /*69f0*/  SEL R0, RZ, 0x1, P1 ;  /* 0x00000001ff007807 */ /* 0x000fe40000800000 */
[----:B------:R-:W-:Y:S02]  /*6a00*/  SEL R8, R8, RZ, P1 ;  /* 0x000000ff08087207 */ /* 0x000fe40000800000 */
[----:B------:R-:W-:-:S03]  /*6a10*/  LOP3.LUT R9, R3, R0, RZ, 0x3c, !PT ;  /* 0x0000000003097212 */ /* 0x000fc600078e3cff */
[----:B------:R-:W-:Y:S01]  /*6a20*/  IMAD R6, R8, 0x8, R5 ;  /* 0x0000000808067824 */ /* 0x000fe200078e0205 */
[----:B------:R-:W-:Y:S01]  /*6a30*/  SHF.L.U32 R3, R9, 0x1f, RZ ;  /* 0x0000001f09037819 */ /* 0x000fe200000006ff */
[----:B0-----:R-:W-:Y:S06]  /*6a40*/  @!P0 BRA `(.L_x_186) ;  /* 0x0000000000dc8947 */ /* 0x001fec0003800000 */
.L_x_197:
[----:B------:R-:W1:Y:S01]  /*6a50*/  SYNCS.PHASECHK.TRANS64.TRYWAIT P0, [R6+URZ], R3 ;  /* 0x00000003060075a7 */ /* 0x000e62000800017f */
[----:B------:R-:W-:-:S05]  /*6a60*/  VIADD R0, R8, 0x1 ;  /* 0x0000000108007836 */ /* 0x000fca0000000000 */
[----:B------:R-:W-:-:S04]  /*6a70*/  ISETP.NE.AND P1, PT, R0, 0x4, PT ;  /* 0x000000040000780c */ /* 0x000fc80003f25270 */
[----:B0-----:R-:W-:Y:S02]  /*6a80*/  SEL R2, RZ, 0x1, P1 ;  /* 0x00000001ff027807 */ /* 0x001fe40000800000 */
[----:B------:R-:W-:Y:S02]  /*6a90*/  SEL R0, R0, RZ, P1 ;  /* 0x000000ff00007207 */ /* 0x000fe40000800000 */
[----:B------:R-:W-:-:S03]  /*6aa0*/  LOP3.LUT R9, R9, R2, RZ, 0x3c, !PT ;  /* 0x0000000209097212 */ /* 0x000fc600078e3cff */
[----:B------:R-:W-:Y:S01]  /*6ab0*/  IMAD R7, R0, 0x8, R5 ;  /* 0x0000000800077824 */ /* 0x000fe200078e0205 */
[----:B------:R-:W-:Y:S01]  /*6ac0*/  SHF.L.U32 R4, R9, 0x1f, RZ ;  /* 0x0000001f09047819 */ /* 0x000fe200000006ff */
[----:B-1----:R-:W-:Y:S06]  /*6ad0*/  @!P0 BRA `(.L_x_187) ;  /* 0x0000000000cc8947 */ /* 0x002fec0003800000 */
.L_x_198:
[----:B------:R-:W1:Y:S01]  /*6ae0*/  SYNCS.PHASECHK.TRANS64.TRYWAIT P0, [R7+URZ], R4 ;  /* 0x00000004070075a7 */ /* 0x000e62000800017f */
[----:B------:R-:W-:-:S05]  /*6af0*/  VIADD R0, R0, 0x1 ;  /* 0x0000000100007836 */ /* 0x000fca0000000000 */
[----:B------:R-:W-:-:S04]  /*6b00*/  ISETP.NE.AND P1, PT, R0, 0x4, PT ;  /* 0x000000040000780c */ /* 0x000fc80003f25270 */
[----:B------:R-:W-:Y:S02]  /*6b10*/  SEL R2, RZ, 0x1, P1 ;  /* 0x00000001ff027807 */ /* 0x000fe40000800000 */
[----:B------:R-:W-:Y:S02]  /*6b20*/  SEL R0, R0, RZ, P1 ;  /* 0x000000ff00007207 */ /* 0x000fe40000800000 */
[----:B------:R-:W-:Y:S01]  /*6b30*/  LOP3.LUT R2, R9, R2, RZ, 0x3c, !PT ;  /* 0x0000000209027212 */ /* 0x000fe200078e3cff */
[----:B-1----:R-:W-:Y:S06]  /*6b40*/  @!P0 BRA `(.L_x_188) ;  /* 0x0000000000c48947 */ /* 0x002fec0003800000 */
.L_x_199:
[----:B------:R-:W-:Y:S01]  /*6b50*/  IMAD R5, R0, 0x8, R5 ;  /* 0x0000000800057824 */ /* 0x000fe200078e0205 */
[----:B------:R-:W-:-:S07]  /*6b60*/  SHF.L.U32 R0, R2, 0x1f, RZ ;  /* 0x0000001f02007819 */ /* 0x000fce00000006ff */
.L_x_189:
[----:B--2---:R2:W3:Y:S02]  /*6b70*/  SYNCS.PHASECHK.TRANS64.TRYWAIT P0, [R5+URZ], R0 ;  /* 0x00000000050075a7 */ /* 0x0044e4000800017f */
[----:B---3--:R-:W-:Y:S05]  /*6b80*/  @!P0 NANOSLEEP.SYNCS 0x989680 ;  /* 0x009896800000895d */ /* 0x008fea0003900000 */
[----:B------:R-:W3:Y:S02]  /*6b90*/  @!P0 SYNCS.PHASECHK.TRANS64 P0, [R5+URZ], R0 ;  /* 0x00000000050085a7 */ /* 0x000ee4000800007f */
[----:B---3--:R-:W-:Y:S05]  /*6ba0*/  @!P0 BRA `(.L_x_189) ;  /* 0xfffffffc00f08947 */ /* 0x008fea000383ffff */
.L_x_184:
[----:B------:R-:W-:Y:S05]  /*6bb0*/  BSYNC B0 ;  /* 0x0000000000007941 */ /* 0x000fea0003800000 */
.L_x_183:
[----:B------:R-:W-:Y:S05]  /*6bc0*/  EXIT ;  /* 0x000000000000794d */ /* 0x000fea0003800000 */
.L_x_21:
[----:B-1----:R1:W2:Y:S02]  /*6bd0*/  SYNCS.PHASECHK.TRANS64.TRYWAIT P1, [R3+URZ], R0 ;  /* 0x00000000030075a7 */ /* 0x0022a4000802017f */
[----:B--2---:R-:W-:Y:S05]  /*6be0*/  @!P1 NANOSLEEP.SYNCS 0x989680 ;  /* 0x009896800000995d */ /* 0x004fea0003900000 */
[----:B------:R-:W2:Y:S02]  /*6bf0*/  @!P1 SYNCS.PHASECHK.TRANS64 P1, [R3+URZ], R0 ;  /* 0x00000000030095a7 */ /* 0x000ea4000802007f */
[----:B--2---:R-:W-:Y:S05]  /*6c00*/  @!P1 BRA `(.L_x_21) ;  /* 0xfffffffc00f09947 */ /* 0x004fea000383ffff */
[----:B------:R-:W-:Y:S05]  /*6c10*/  BRA `(.L_x_20) ;  /* 0xffffffa800b47947 */ /* 0x000fea000383ffff */
.L_x_26:
[----:B-1----:R1:W2:Y:S02]  /*6c20*/  SYNCS.PHASECHK.TRANS64.TRYWAIT P1, [R5+URZ], R4 ;  /* 0x00000004050075a7 */ /* 0x0022a4000802017f */
[----:B--2---:R-:W-:Y:S05]  /*6c30*/  @!P1 NANOSLEEP.SYNCS 0x989680 ;  /* 0x009896800000995d */ /* 0x004fea0003900000 */
[----:B------:R-:W2:Y:S02]  /*6c40*/  @!P1 SYNCS.PHASECHK.TRANS64 P1, [R5+URZ], R4 ;  /* 0x00000004050095a7 */ /* 0x000ea4000802007f */
[----:B--2---:R-:W-:Y:S05]  /*6c50*/  @!P1 BRA `(.L_x_26) ;  /* 0xfffffffc00f09947 */ /* 0x004fea000383ffff */
[----:B------:R-:W-:Y:S05]  /*6c60*/  BRA `(.L_x_25) ;  /* 0xffffffac00347947 */ /* 0x000fea000383ffff */
.L_x_171:
[----:B------:R-:W-:Y:S01]  /*6c70*/  BSSY B1, `(.L_x_190) ;  /* 0x0000006000017945 */ /* 0x000fe20003800000 */
[----:B------:R-:W-:-:S07]  /*6c80*/  IMAD.MOV.U32 R15, RZ, RZ, -0x1 ;  /* 0xffffffffff0f7424 */ /* 0x000fce00078e00ff */
[----:B------:R-:W-:Y:S05]  /*6c90*/  WARPSYNC.COLLECTIVE R15, `(.L_x_191) ;  /* 0x000000000f0c7348 */ /* 0x000fea0003c00000 */
[----:B------:R-:W-:Y:S02]  /*6ca0*/  ELECT P6, UR62, PT ;  /* 0x00000000003e782f */ /* 0x000fe400038c0000 */
[----:B------:R-:W-:Y:S01]  /*6cb0*/  MOV R14, UR62 ;  /* 0x0000003e000e7c02 */ /* 0x000fe20008000f00 */
[----:B------:R-:W-:Y:S10]  /*6cc0*/  ENDCOLLECTIVE ;  /* 0x000000000000791b */ /* 0x000ff40003800000 */
.L_x_191:
[----:B------:R-:W-:Y:S05]  /*6cd0*/  BSYNC B1 ;  /* 0x0000000000017941 */ /* 0x000fea0003800000 */
.L_x_190:
[----:B------:R-:W-:Y:S05]  /*6ce0*/  BRA `(.L_x_192) ;  /* 0xfffffff000347947 */ /* 0x000fea000383ffff */
.L_x_174:
[----:B0-----:R0:W1:Y:S02]  /*6cf0*/  SYNCS.PHASECHK.TRANS64.TRYWAIT P0, [R21+URZ+0x20], R14 ;  /* 0x0000200e150075a7 */ /* 0x001064000800017f */
[----:B-1----:R-:W-:Y:S05]  /*6d00*/  @!P0 NANOSLEEP.SYNCS 0x989680 ;  /* 0x009896800000895d */ /* 0x002fea0003900000 */
[----:B------:R-:W1:Y:S02]  /*6d10*/  @!P0 SYNCS.PHASECHK.TRANS64 P0, [R21+URZ+0x20], R14 ;  /* 0x0000200e150085a7 */ /* 0x000e64000800007f */
[----:B-1----:R-:W-:Y:S05]  /*6d20*/  @!P0 BRA `(.L_x_174) ;  /* 0xfffffffc00f08947 */ /* 0x002fea000383ffff */
[----:B------:R-:W-:Y:S05]  /*6d30*/  BRA `(.L_x_193) ;  /* 0xfffffff000747947 */ /* 0x000fea000383ffff */
.L_x_182:
[----:B------:R-:W-:Y:S01]  /*6d40*/  BSSY B0, `(.L_x_194) ;  /* 0x0000006000007945 */ /* 0x000fe20003800000 */
[----:B------:R-:W-:-:S07]  /*6d50*/  IMAD.MOV.U32 R15, RZ, RZ, -0x1 ;  /* 0xffffffffff0f7424 */ /* 0x000fce00078e00ff */
[----:B------:R-:W-:Y:S05]  /*6d60*/  WARPSYNC.COLLECTIVE R15, `(.L_x_195) ;  /* 0x000000000f0c7348 */ /* 0x000fea0003c00000 */
[----:B------:R-:W-:Y:S02]  /*6d70*/  ELECT P6, UR62, PT ;  /* 0x00000000003e782f */ /* 0x000fe400038c0000 */
[----:B------:R-:W-:Y:S01]  /*6d80*/  MOV R14, UR62 ;  /* 0x0000003e000e7c02 */ /* 0x000fe20008000f00 */
[----:B------:R-:W-:Y:S10]  /*6d90*/  ENDCOLLECTIVE ;  /* 0x000000000000791b */ /* 0x000ff40003800000 */
.L_x_195:
[----:B------:R-:W-:Y:S05]  /*6da0*/  BSYNC B0 ;  /* 0x0000000000007941 */ /* 0x000fea0003800000 */
.L_x_194:
[----:B------:R-:W-:Y:S05]  /*6db0*/  BRA `(.L_x_196) ;  /* 0xfffffff800d07947 */ /* 0x000fea000383ffff */
.L_x_186:
[----:B0-----:R0:W1:Y:S02]  /*6dc0*/  SYNCS.PHASECHK.TRANS64.TRYWAIT P0, [R7+URZ], R2 ;  /* 0x00000002070075a7 */ /* 0x001064000800017f */
[----:B-1----:R-:W-:Y:S05]  /*6dd0*/  @!P0 NANOSLEEP.SYNCS 0x989680 ;  /* 0x009896800000895d */ /* 0x002fea0003900000 */
[----:B------:R-:W1:Y:S02]  /*6de0*/  @!P0 SYNCS.PHASECHK.TRANS64 P0, [R7+URZ], R2 ;  /* 0x00000002070085a7 */ /* 0x000e64000800007f */
[----:B-1----:R-:W-:Y:S05]  /*6df0*/  @!P0 BRA `(.L_x_186) ;  /* 0xfffffffc00f08947 */ /* 0x002fea000383ffff */
[----:B------:R-:W-:Y:S05]  /*6e00*/  BRA `(.L_x_197) ;  /* 0xfffffffc00107947 */ /* 0x000fea000383ffff */
.L_x_187:
[----:B0-----:R0:W1:Y:S02]  /*6e10*/  SYNCS.PHASECHK.TRANS64.TRYWAIT P0, [R6+URZ], R3 ;  /* 0x00000003060075a7 */ /* 0x001064000800017f */
[----:B-1----:R-:W-:Y:S05]  /*6e20*/  @!P0 NANOSLEEP.SYNCS 0x989680 ;  /* 0x009896800000895d */ /* 0x002fea0003900000 */
[----:B------:R-:W1:Y:S02]  /*6e30*/  @!P0 SYNCS.PHASECHK.TRANS64 P0, [R6+URZ], R3 ;  /* 0x00000003060085a7 */ /* 0x000e64000800007f */
[----:B-1----:R-:W-:Y:S05]  /*6e40*/  @!P0 BRA `(.L_x_187) ;  /* 0xfffffffc00f08947 */ /* 0x002fea000383ffff */
[----:B------:R-:W-:Y:S05]  /*6e50*/  BRA `(.L_x_198) ;  /* 0xfffffffc00207947 */ /* 0x000fea000383ffff */
.L_x_188:
[----:B-1----:R1:W2:Y:S02]  /*6e60*/  SYNCS.PHASECHK.TRANS64.TRYWAIT P0, [R7+URZ], R4 ;  /* 0x00000004070075a7 */ /* 0x0022a4000800017f */
[----:B--2---:R-:W-:Y:S05]  /*6e70*/  @!P0 NANOSLEEP.SYNCS 0x989680 ;  /* 0x009896800000895d */ /* 0x004fea0003900000 */
[----:B------:R-:W2:Y:S02]  /*6e80*/  @!P0 SYNCS.PHASECHK.TRANS64 P0, [R7+URZ], R4 ;  /* 0x00000004070085a7 */ /* 0x000ea4000800007f */
[----:B--2---:R-:W-:Y:S05]  /*6e90*/  @!P0 BRA `(.L_x_188) ;  /* 0xfffffffc00f08947 */ /* 0x004fea000383ffff */
[----:B------:R-:W-:Y:S05]  /*6ea0*/  BRA `(.L_x_199) ;  /* 0xfffffffc00287947 */ /* 0x000fea000383ffff */
.L_x_200:
[----:B------:R-:W-:-:S00]  /*6eb0*/  BRA `(.L_x_200) ;  /* 0xfffffffc00fc7947 */ /* 0x000fc0000383ffff */
[----:B------:R-:W-:-:S00]  /*6ec0*/  NOP ;  /* 0x0000000000007918 */ /* 0x000fc00000000000 */
        /* <DEDUP_REMOVED lines=11> */
.L_x_201:


//--------------------- .nv.global.init           --------------------------
	.section	.nv.global.init,"aw",@progbits
.nv.global.init:
	.type		$str$22,@object
	.size		$str$22,($str$23 - $str$22)
$str$22:
        /*0000*/ 	.byte	0x6b, 0x5f, 0x74, 0x69, 0x6c, 0x65, 0x5f, 0x63, 0x6f, 0x75, 0x6e, 0x74, 0x20, 0x3e, 0x3d, 0x20
        /*0010*/ 	.byte	0x31, 0x00
	.type		$str$23,@object
	.size		$str$23,(__unnamed_1 - $str$23)
$str$23:
        /*0012*/ 	.byte	0x2f, 0x74, 0x6d, 0x70, 0x2f, 0x63, 0x75, 0x74, 0x6c, 0x61, 0x73, 0x73, 0x5f, 0x73, 0x77, 0x65
        /*0022*/ 	.byte	0x65, 0x70, 0x5f, 0x73, 0x72, 0x63, 0x2f, 0x69, 0x6e, 0x63, 0x6c, 0x75, 0x64, 0x65, 0x2f, 0x63
        /*0032*/ 	.byte	0x75, 0x74, 0x6c, 0x61, 0x73, 0x73, 0x2f, 0x67, 0x65, 0x6d, 0x6d, 0x2f, 0x63, 0x6f, 0x6c, 0x6c
        /*0042*/ 	.byte	0x65, 0x63, 0x74, 0x69, 0x76, 0x65, 0x2f, 0x73, 0x6d, 0x39, 0x30, 0x5f, 0x6d, 0x6d, 0x61, 0x5f
        /*0052*/ 	.byte	0x74, 0x6d, 0x61, 0x5f, 0x67, 0x6d, 0x6d, 0x61, 0x5f, 0x73, 0x73, 0x5f, 0x77, 0x61, 0x72, 0x70
        /*0062*/ 	.byte	0x73, 0x70, 0x65, 0x63, 0x69, 0x61, 0x6c, 0x69, 0x7a, 0x65, 0x64, 0x2e, 0x68, 0x70, 0x70, 0x00
	.type		__unnamed_1,@object
	.size		__unnamed_1,(.L_0 - __unnamed_1)
__unnamed_1:
        /*0072*/ 	.byte	0x76, 0x6f, 0x69, 0x64, 0x20, 0x63, 0x75, 0x74, 0x6c, 0x61, 0x73, 0x73, 0x3a, 0x3a, 0x67, 0x65
        /* <DEDUP_REMOVED lines=172> */
        /*0b42*/ 	.byte	0x64, 0x65, 0x6e, 0x74, 0x69, 0x74, 0x79, 0x5d, 0x00
.L_0:


//--------------------- .nv.shared._ZN7cutlass13device_kernelINS_4gemm6kernel13GemmUniversalIN4cute5tupleIJiiiiEEENS1_10collective13CollectiveMmaINS1_34MainloopSm90TmaGmmaWarpSpecializedILi4ENS5_IJNS4_1CILi1EEENSA_ILi2EEESB_EEENS1_35KernelTmaWarpSpecializedCooperativeEEENS5_IJNSA_ILi128EEESG_NSA_ILi32EEEEEEaNS5_IJlSB_lEEEaSJ_NS4_8TiledMMAINS4_8MMA_AtomIJNS4_4SM904GMMA27MMA_64x128x32_S32S8S8_SS_TNEEEENS4_6LayoutINS5_IJSC_SB_SB_EEENS5_IJSB_NSA_ILi0EEESS_EEEEENS5_IJNS4_10UnderscoreESV_SV_EEEEENS4_23SM90_TMA_LOAD_MULTICASTENS4_14ComposedLayoutINS4_7SwizzleILi1ELi4ELi3EEENS4_18smem_ptr_flag_bitsILi8EEENSQ_INS5_IJNSA_ILi8EEESH_EEENS5_IJSH_SB_EEEEEEEvNS4_8identityENS4_13SM90_TMA_LOADES18_vS19_EENS_8epilogue10collective6detail29Sm90TmaWarpSpecializedAdapterINS1D_15DefaultEpilogueIaSJ_SJ_NS1C_6thread17LinearCombinationIaLi1EiiLNS1H_9ScaleType4KindE0ELNS_15FloatRoundStyleE2EaEENS1_15EpilogueDefaultEEEEEvvEEEEvNT_6ParamsE --------------------------
	.section	.nv.shared._ZN7cutlass13device_kernelINS_4gemm6kernel13GemmUniversalIN4cute5tupleIJiiiiEEENS1_10collective13CollectiveMmaINS1_34MainloopSm90TmaGmmaWarpSpecializedILi4ENS5_IJNS4_1CILi1EEENSA_ILi2EEESB_EEENS1_35KernelTmaWarpSpecializedCooperativeEEENS5_IJNSA_ILi128EEESG_NSA_ILi32EEEEEEaNS5_IJlSB_lEEEaSJ_NS4_8TiledMMAINS4_8MMA_AtomIJNS4_4SM904GMMA27MMA_64x128x32_S32S8S8_SS_TNEEEENS4_6LayoutINS5_IJSC_SB_SB_EEENS5_IJSB_NSA_ILi0EEESS_EEEEENS5_IJNS4_10UnderscoreESV_SV_EEEEENS4_23SM90_TMA_LOAD_MULTICASTENS4_14ComposedLayoutINS4_7SwizzleILi1ELi4ELi3EEENS4_18smem_ptr_flag_bitsILi8EEENSQ_INS5_IJNSA_ILi8EEESH_EEENS5_IJSH_SB_EEEEEEEvNS4_8identityENS4_13SM90_TMA_LOADES18_vS19_EENS_8epilogue10collective6detail29Sm90TmaWarpSpecializedAdapterINS1D_15DefaultEpilogueIaSJ_SJ_NS1C_6thread17LinearCombinationIaLi1EiiLNS1H_9ScaleType4KindE0ELNS_15FloatRoundStyleE2EaEENS1_15EpilogueDefaultEEEEEvvEEEEvNT_6ParamsE,"aw",@nobits
	.sectionflags	@""
	.align	16
	.zero		1024


//--------------------- .nv.shared.reserved.0     --------------------------
	.section	.nv.shared.reserved.0,"aw",@nobits
	.weak		__nv_reservedSMEM_offset_0_alias
	.size		__nv_reservedSMEM_offset_0_alias, 0, 0
	.other		__nv_reservedSMEM_offset_0_alias,@"STO_CUDA_RESERVED_SHARED STV_DEFAULT"
__nv_reservedSMEM_offset_0_alias:
	.zero		0


//--------------------- .nv.global                --------------------------
	.section	.nv.global,"aw",@nobits
.nv.global:
	.type		_ZN39_INTERNAL_727cd451_4_k_cu_293e463e_46794cute1_E,@object
	.size		_ZN39_INTERNAL_727cd451_4_k_cu_293e463e_46794cute1_E,(_ZN39_INTERNAL_727cd451_4_k_cu_293e463e_46794cuda3std3__45__cpo6cbeginE - _ZN39_INTERNAL_727cd451_4_k_cu_293e463e_46794cute1_E)
_ZN39_INTERNAL_727cd451_4_k_cu_293e463e_46794cute1_E:
	.zero		1
	.type		_ZN39_INTERNAL_727cd451_4_k_cu_293e463e_46794cuda3std3__45__cpo6cbeginE,@object
	.size		_ZN39_INTERNAL_727cd451_4_k_cu_293e463e_46794cuda3std3__45__cpo6cbeginE,(_ZN39_INTERNAL_727cd451_4_k_cu_293e463e_46794cuda3std3__48in_placeE - _ZN39_INTERNAL_727cd451_4_k_cu_293e463e_46794cuda3std3__45__cpo6cbeginE)
_ZN39_INTERNAL_727cd451_4_k_cu_293e463e_46794cuda3std3__45__cpo6cbeginE:
	.zero		1
	.type		_ZN39_INTERNAL_727cd451_4_k_cu_293e463e_46794cuda3std3__48in_placeE,@object
	.size		_ZN39_INTERNAL_727cd451_4_k_cu_293e463e_46794cuda3std3__48in_placeE,(_ZN39_INTERNAL_727cd451_4_k_cu_293e463e_46794cuda3std6ranges3__45__cpo9iter_moveE - _ZN39_INTERNAL_727cd451_4_k_cu_293e463e_46794cuda3std3__48in_placeE)
_ZN39_INTERNAL_727cd451_4_k_cu_293e463e_46794cuda3std3__48in_placeE:
	.zero		1
	.type		_ZN39_INTERNAL_727cd451_4_k_cu_293e463e_46794cuda3std6ranges3__45__cpo9iter_moveE,@object
	.size		_ZN39_INTERNAL_727cd451_4_k_cu_293e463e_46794cuda3std6ranges3__45__cpo9iter_moveE,(_ZN39_INTERNAL_727cd451_4_k_cu_293e463e_46794cuda3std3__45__cpo5beginE - _ZN39_INTERNAL_727cd451_4_k_cu_293e463e_46794cuda3std6ranges3__45__cpo9iter_moveE)
_ZN39_INTERNAL_727cd451_4_k_cu_293e463e_46794cuda3std6ranges3__45__cpo9iter_moveE:
	.zero		1
	.type		_ZN39_INTERNAL_727cd451_4_k_cu_293e463e_46794cuda3std3__45__cpo5beginE,@object
	.size		_ZN39_INTERNAL_727cd451_4_k_cu_293e463e_46794cuda3std3__45__cpo5beginE,(_ZN39_INTERNAL_727cd451_4_k_cu_293e463e_46794cuda3std3__441_GLOBAL__N__727cd451_4_k_cu_293e463e_46796ignoreE - _ZN39_INTERNAL_727cd451_4_k_cu_293e463e_46794cuda3std3__45__cpo5beginE)
_ZN39_INTERNAL_727cd451_4_k_cu_293e463e_46794cuda3std3__45__cpo5beginE:
	.zero		1
	.type		_ZN39_INTERNAL_727cd451_4_k_cu_293e463e_46794cuda3std3__441_GLOBAL__N__727cd451_4_k_cu_293e463e_46796ignoreE,@object
	.size		_ZN39_INTERNAL_727cd451_4_k_cu_293e463e_46794cuda3std3__441_GLOBAL__N__727cd451_4_k_cu_293e463e_46796ignoreE,(_ZN39_INTERNAL_727cd451_4_k_cu_293e463e_46794cute7productE - _ZN39_INTERNAL_727cd451_4_k_cu_293e463e_46794cuda3std3__441_GLOBAL__N__727cd451_4_k_cu_293e463e_46796ignoreE)
_ZN39_INTERNAL_727cd451_4_k_cu_293e463e_46794cuda3std3__441_GLOBAL__N__727cd451_4_k_cu_293e463e_46796ignoreE:
	.zero		1
	.type		_ZN39_INTERNAL_727cd451_4_k_cu_293e463e_46794cute7productE,@object
	.size		_ZN39_INTERNAL_727cd451_4_k_cu_293e463e_46794cute7productE,(_ZN39_INTERNAL_727cd451_4_k_cu_293e463e_46794cuda3std3__45__cpo3endE - _ZN39_INTERNAL_727cd451_4_k_cu_293e463e_46794cute7productE)
_ZN39_INTERNAL_727cd451_4_k_cu_293e463e_46794cute7productE:
	.zero		1
	.type		_ZN39_INTERNAL_727cd451_4_k_cu_293e463e_46794cuda3std3__45__cpo3endE,@object
	.size		_ZN39_INTERNAL_727cd451_4_k_cu_293e463e_46794cuda3std3__45__cpo3endE,(_ZN39_INTERNAL_727cd451_4_k_cu_293e463e_46794cuda3std3__419piecewise_constructE - _ZN39_INTERNAL_727cd451_4_k_cu_293e463e_46794cuda3std3__45__cpo3endE)
_ZN39_INTERNAL_727cd451_4_k_cu_293e463e_46794cuda3std3__45__cpo3endE:
	.zero		1
	.type		_ZN39_INTERNAL_727cd451_4_k_cu_293e463e_46794cuda3std3__419piecewise_constructE,@object
	.size		_ZN39_INTERNAL_727cd451_4_k_cu_293e463e_46794cuda3std3__419piecewise_constructE,(_ZN39_INTERNAL_727cd451_4_k_cu_293e463e_46794cuda3std3__45__cpo4cendE - _ZN39_INTERNAL_727cd451_4_k_cu_293e463e_46794cuda3std3__419piecewise_constructE)
_ZN39_INTERNAL_727cd451_4_k_cu_293e463e_46794cuda3std3__419piecewise_constructE:
	.zero		1
	.type		_ZN39_INTERNAL_727cd451_4_k_cu_293e463e_46794cuda3std3__45__cpo4cendE,@object
	.size		_ZN39_INTERNAL_727cd451_4_k_cu_293e463e_46794cuda3std3__45__cpo4cendE,(_ZN39_INTERNAL_727cd451_4_k_cu_293e463e_46794cuda3std6ranges3__45__cpo4swapE - _ZN39_INTERNAL_727cd451_4_k_cu_293e463e_46794cuda3std3__45__cpo4cendE)
_ZN39_INTERNAL_727cd451_4_k_cu_293e463e_46794cuda3std3__45__cpo4cendE:
	.zero		1
	.type		_ZN39_INTERNAL_727cd451_4_k_cu_293e463e_46794cuda3std6ranges3__45__cpo4swapE,@object
	.size		_ZN39_INTERNAL_727cd451_4_k_cu_293e463e_46794cuda3std6ranges3__45__cpo4swapE,(.L_8 - _ZN39_INTERNAL_727cd451_4_k_cu_293e463e_46794cuda3std6ranges3__45__cpo4swapE)
_ZN39_INTERNAL_727cd451_4_k_cu_293e463e_46794cuda3std6ranges3__45__cpo4swapE:
	.zero		1
.L_8:


//--------------------- .nv.constant0._ZN7cutlass13device_kernelINS_4gemm6kernel13GemmUniversalIN4cute5tupleIJiiiiEEENS1_10collective13CollectiveMmaINS1_34MainloopSm90TmaGmmaWarpSpecializedILi4ENS5_IJNS4_1CILi1EEENSA_ILi2EEESB_EEENS1_35KernelTmaWarpSpecializedCooperativeEEENS5_IJNSA_ILi128EEESG_NSA_ILi32EEEEEEaNS5_IJlSB_lEEEaSJ_NS4_8TiledMMAINS4_8MMA_AtomIJNS4_4SM904GMMA27MMA_64x128x32_S32S8S8_SS_TNEEEENS4_6LayoutINS5_IJSC_SB_SB_EEENS5_IJSB_NSA_ILi0EEESS_EEEEENS5_IJNS4_10UnderscoreESV_SV_EEEEENS4_23SM90_TMA_LOAD_MULTICASTENS4_14ComposedLayoutINS4_7SwizzleILi1ELi4ELi3EEENS4_18smem_ptr_flag_bitsILi8EEENSQ_INS5_IJNSA_ILi8EEESH_EEENS5_IJSH_SB_EEEEEEEvNS4_8identityENS4_13SM90_TMA_LOADES18_vS19_EENS_8epilogue10collective6detail29Sm90TmaWarpSpecializedAdapterINS1D_15DefaultEpilogueIaSJ_SJ_NS1C_6thread17LinearCombinationIaLi1EiiLNS1H_9ScaleType4KindE0ELNS_15FloatRoundStyleE2EaEENS1_15EpilogueDefaultEEEEEvvEEEEvNT_6ParamsE --------------------------
	.section	.nv.constant0._ZN7cutlass13device_kernelINS_4gemm6kernel13GemmUniversalIN4cute5tupleIJiiiiEEENS1_10collective13CollectiveMmaINS1_34MainloopSm90TmaGmmaWarpSpecializedILi4ENS5_IJNS4_1CILi1EEENSA_ILi2EEESB_EEENS1_35KernelTmaWarpSpecializedCooperativeEEENS5_IJNSA_ILi128EEESG_NSA_ILi32EEEEEEaNS5_IJlSB_lEEEaSJ_NS4_8TiledMMAINS4_8MMA_AtomIJNS4_4SM904GMMA27MMA_64x128x32_S32S8S8_SS_TNEEEENS4_6LayoutINS5_IJSC_SB_SB_EEENS5_IJSB_NSA_ILi0EEESS_EEEEENS5_IJNS4_10UnderscoreESV_SV_EEEEENS4_23SM90_TMA_LOAD_MULTICASTENS4_14ComposedLayoutINS4_7SwizzleILi1ELi4ELi3EEENS4_18smem_ptr_flag_bitsILi8EEENSQ_INS5_IJNSA_ILi8EEESH_EEENS5_IJSH_SB_EEEEEEEvNS4_8identityENS4_13SM90_TMA_LOADES18_vS19_EENS_8epilogue10collective6detail29Sm90TmaWarpSpecializedAdapterINS1D_15DefaultEpilogueIaSJ_SJ_NS1C_6thread17LinearCombinationIaLi1EiiLNS1H_9ScaleType4KindE0ELNS_15FloatRoundStyleE2EaEENS1_15EpilogueDefaultEEEEEvvEEEEvNT_6ParamsE,"a",@progbits
	.sectionflags	@""
	.align	4
.nv.constant0._ZN7cutlass13device_kernelINS_4gemm6kernel13GemmUniversalIN4cute5tupleIJiiiiEEENS1_10collective13CollectiveMmaINS1_34MainloopSm90TmaGmmaWarpSpecializedILi4ENS5_IJNS4_1CILi1EEENSA_ILi2EEESB_EEENS1_35KernelTmaWarpSpecializedCooperativeEEENS5_IJNSA_ILi128EEESG_NSA_ILi32EEEEEEaNS5_IJlSB_lEEEaSJ_NS4_8TiledMMAINS4_8MMA_AtomIJNS4_4SM904GMMA27MMA_64x128x32_S32S8S8_SS_TNEEEENS4_6LayoutINS5_IJSC_SB_SB_EEENS5_IJSB_NSA_ILi0EEESS_EEEEENS5_IJNS4_10UnderscoreESV_SV_EEEEENS4_23SM90_TMA_LOAD_MULTICASTENS4_14ComposedLayoutINS4_7SwizzleILi1ELi4ELi3EEENS4_18smem_ptr_flag_bitsILi8EEENSQ_INS5_IJNSA_ILi8EEESH_EEENS5_IJSH_SB_EEEEEEEvNS4_8identityENS4_13SM90_TMA_LOADES18_vS19_EENS_8epilogue10collective6detail29Sm90TmaWarpSpecializedAdapterINS1D_15DefaultEpilogueIaSJ_SJ_NS1C_6thread17LinearCombinationIaLi1EiiLNS1H_9ScaleType4KindE0ELNS_15FloatRoundStyleE2EaEENS1_15EpilogueDefaultEEEEEvvEEEEvNT_6ParamsE:
	.zero		1664


//--------------------- SYMBOLS --------------------------

	.type		.nv.reservedSmem.offset0,@object
	.size		.nv.reservedSmem.offset0,0x4
	.type		__assertfail,@function
